	.target	sm_90a

	.elftype	@"ET_EXEC"


//--------------------- .note.nv.tkinfo           --------------------------
	.section	.note.nv.tkinfo,"",@"SHT_NOTE"
	.sectionflags	@"SHF_NOTE_NV_TKINFO"
	.tkinfo
        /*0018*/ 	.word	0x00000002
        /*0030*/ 	.string	""
        /*0030*/ 	.string	"ptxas"
        /*0030*/ 	.string	"Cuda compilation tools, release 13.0, V13.0.88"
        /*0030*/ 	.string	"Build cuda_13.0.r13.0/compiler.36424714_0"
        /*0030*/ 	.string	"-v  -suppress-debug-info  -lineinfo  -arch sm_90a "



//--------------------- .note.nv.cuinfo           --------------------------
	.section	.note.nv.cuinfo,"",@"SHT_NOTE"
	.sectionflags	@"SHF_NOTE_NV_CUINFO"
        /*0018*/ 	.short	0x0002
        /*001a*/ 	.short	0x005a
        /*001c*/ 	.short	0x0082
	.zero		2


//--------------------- .nv.info                  --------------------------
	.section	.nv.info,"",@"SHT_CUDA_INFO"
	.align	4


	//----- nvinfo : EIATTR_REGCOUNT
	.align		4
        /*0000*/ 	.byte	0x04, 0x2f
        /*0002*/ 	.short	(.L_1 - .L_0)
	.align		4
.L_0:
        /*0004*/ 	.word	index@(matmul_kernel)
        /*0008*/ 	.word	0x000000dc


	//----- nvinfo : EIATTR_FRAME_SIZE
	.align		4
.L_1:
        /*000c*/ 	.byte	0x04, 0x11
        /*000e*/ 	.short	(.L_3 - .L_2)
	.align		4
.L_2:
        /*0010*/ 	.word	index@(matmul_kernel)
        /*0014*/ 	.word	0x00000000


	//----- nvinfo : EIATTR_MIN_STACK_SIZE
	.align		4
.L_3:
        /*0018*/ 	.byte	0x04, 0x12
        /*001a*/ 	.short	(.L_5 - .L_4)
	.align		4
.L_4:
        /*001c*/ 	.word	index@(matmul_kernel)
        /*0020*/ 	.word	0x00000000
.L_5:


//--------------------- .nv.compat                --------------------------
	.section	.nv.compat,"",@"SHT_CUDA_COMPAT_INFO"
	.align	4
        /*0000*/ 	.byte	0x02, 0x09, 0x01, 0x00, 0x02, 0x02, 0x04, 0x00, 0x02, 0x05, 0x05, 0x00, 0x03, 0x07, 0x01, 0x01
        /*0010*/ 	.byte	0x02, 0x03, 0x00, 0x00, 0x02, 0x06, 0x01, 0x00, 0x04, 0x0b, 0x08, 0x00, 0x00, 0x00, 0x00, 0x00
        /*0020*/ 	.byte	0x00, 0x00, 0x00, 0x00


//--------------------- .nv.info.matmul_kernel    --------------------------
	.section	.nv.info.matmul_kernel,"",@"SHT_CUDA_INFO"
	.sectionflags	@""
	.align	4


	//----- nvinfo : EIATTR_CUDA_API_VERSION
	.align		4
        /*0000*/ 	.byte	0x04, 0x37
        /*0002*/ 	.short	(.L_7 - .L_6)
.L_6:
        /*0004*/ 	.word	0x00000082


	//----- nvinfo : EIATTR_KPARAM_INFO
	.align		4
.L_7:
        /*0008*/ 	.byte	0x04, 0x17
        /*000a*/ 	.short	(.L_9 - .L_8)
.L_8:
        /*000c*/ 	.word	0x00000000
        /*0010*/ 	.short	0x000d
        /*0012*/ 	.short	0x0048
        /*0014*/ 	.byte	0x00, 0xf4, 0x21, 0x00


	//----- nvinfo : EIATTR_KPARAM_INFO
	.align		4
.L_9:
        /*0018*/ 	.byte	0x04, 0x17
        /*001a*/ 	.short	(.L_11 - .L_10)
.L_10:
        /*001c*/ 	.word	0x00000000
        /*0020*/ 	.short	0x000c
        /*0022*/ 	.short	0x0040
        /*0024*/ 	.byte	0x00, 0xf4, 0x21, 0x00


	//----- nvinfo : EIATTR_KPARAM_INFO
	.align		4
.L_11:
        /*0028*/ 	.byte	0x04, 0x17
        /*002a*/ 	.short	(.L_13 - .L_12)
.L_12:
        /*002c*/ 	.word	0x00000000
        /*0030*/ 	.short	0x000b
        /*0032*/ 	.short	0x0038
        /*0034*/ 	.byte	0x00, 0xf0, 0x11, 0x00


	//----- nvinfo : EIATTR_KPARAM_INFO
	.align		4
.L_13:
        /*0038*/ 	.byte	0x04, 0x17
        /*003a*/ 	.short	(.L_15 - .L_14)
.L_14:
        /*003c*/ 	.word	0x00000000
        /*0040*/ 	.short	0x000a
        /*0042*/ 	.short	0x0034
        /*0044*/ 	.byte	0x00, 0xf0, 0x11, 0x00


	//----- nvinfo : EIATTR_KPARAM_INFO
	.align		4
.L_15:
        /*0048*/ 	.byte	0x04, 0x17
        /*004a*/ 	.short	(.L_17 - .L_16)
.L_16:
        /*004c*/ 	.word	0x00000000
        /*0050*/ 	.short	0x0009
        /*0052*/ 	.short	0x0030
        /*0054*/ 	.byte	0x00, 0xf0, 0x11, 0x00


	//----- nvinfo : EIATTR_KPARAM_INFO
	.align		4
.L_17:
        /*0058*/ 	.byte	0x04, 0x17
        /*005a*/ 	.short	(.L_19 - .L_18)
.L_18:
        /*005c*/ 	.word	0x00000000
        /*0060*/ 	.short	0x0008
        /*0062*/ 	.short	0x002c
        /*0064*/ 	.byte	0x00, 0xf0, 0x11, 0x00


	//----- nvinfo : EIATTR_KPARAM_INFO
	.align		4
.L_19:
        /*0068*/ 	.byte	0x04, 0x17
        /*006a*/ 	.short	(.L_21 - .L_20)
.L_20:
        /*006c*/ 	.word	0x00000000
        /*0070*/ 	.short	0x0007
        /*0072*/ 	.short	0x0028
        /*0074*/ 	.byte	0x00, 0xf0, 0x11, 0x00


	//----- nvinfo : EIATTR_KPARAM_INFO
	.align		4
.L_21:
        /*0078*/ 	.byte	0x04, 0x17
        /*007a*/ 	.short	(.L_23 - .L_22)
.L_22:
        /*007c*/ 	.word	0x00000000
        /*0080*/ 	.short	0x0006
        /*0082*/ 	.short	0x0024
        /*0084*/ 	.byte	0x00, 0xf0, 0x11, 0x00


	//----- nvinfo : EIATTR_KPARAM_INFO
	.align		4
.L_23:
        /*0088*/ 	.byte	0x04, 0x17
        /*008a*/ 	.short	(.L_25 - .L_24)
.L_24:
        /*008c*/ 	.word	0x00000000
        /*0090*/ 	.short	0x0005
        /*0092*/ 	.short	0x0020
        /*0094*/ 	.byte	0x00, 0xf0, 0x11, 0x00


	//----- nvinfo : EIATTR_KPARAM_INFO
	.align		4
.L_25:
        /*0098*/ 	.byte	0x04, 0x17
        /*009a*/ 	.short	(.L_27 - .L_26)
.L_26:
        /*009c*/ 	.word	0x00000000
        /*00a0*/ 	.short	0x0004
        /*00a2*/ 	.short	0x001c
        /*00a4*/ 	.byte	0x00, 0xf0, 0x11, 0x00


	//----- nvinfo : EIATTR_KPARAM_INFO
	.align		4
.L_27:
        /*00a8*/ 	.byte	0x04, 0x17
        /*00aa*/ 	.short	(.L_29 - .L_28)
.L_28:
        /*00ac*/ 	.word	0x00000000
        /*00b0*/ 	.short	0x0003
        /*00b2*/ 	.short	0x0018
        /*00b4*/ 	.byte	0x00, 0xf0, 0x11, 0x00


	//----- nvinfo : EIATTR_KPARAM_INFO
	.align		4
.L_29:
        /*00b8*/ 	.byte	0x04, 0x17
        /*00ba*/ 	.short	(.L_31 - .L_30)
.L_30:
        /*00bc*/ 	.word	0x00000000
        /*00c0*/ 	.short	0x0002
        /*00c2*/ 	.short	0x0010
        /*00c4*/ 	.byte	0x00, 0xf4, 0x21, 0x00


	//----- nvinfo : EIATTR_KPARAM_INFO
	.align		4
.L_31:
        /*00c8*/ 	.byte	0x04, 0x17
        /*00ca*/ 	.short	(.L_33 - .L_32)
.L_32:
        /*00cc*/ 	.word	0x00000000
        /*00d0*/ 	.short	0x0001
        /*00d2*/ 	.short	0x0008
        /*00d4*/ 	.byte	0x00, 0xf4, 0x21, 0x00


	//----- nvinfo : EIATTR_KPARAM_INFO
	.align		4
.L_33:
        /*00d8*/ 	.byte	0x04, 0x17
        /*00da*/ 	.short	(.L_35 - .L_34)
.L_34:
        /*00dc*/ 	.word	0x00000000
        /*00e0*/ 	.short	0x0000
        /*00e2*/ 	.short	0x0000
        /*00e4*/ 	.byte	0x00, 0xf4, 0x21, 0x00


	//----- nvinfo : EIATTR_SPARSE_MMA_MASK
	.align		4
.L_35:
        /*00e8*/ 	.byte	0x03, 0x50
        /*00ea*/ 	.short	0x0000


	//----- nvinfo : EIATTR_MAXREG_COUNT
	.align		4
        /*00ec*/ 	.byte	0x03, 0x1b
        /*00ee*/ 	.short	0x00ff


	//----- nvinfo : EIATTR_NUM_BARRIERS
	.align		4
        /*00f0*/ 	.byte	0x02, 0x4c
        /*00f2*/ 	.byte	0x01
	.zero		1


	//----- nvinfo : EIATTR_MERCURY_ISA_VERSION
	.align		4
        /*00f4*/ 	.byte	0x03, 0x5f
        /*00f6*/ 	.short	0x0101


	//----- nvinfo : EIATTR_EXIT_INSTR_OFFSETS
	.align		4
        /*00f8*/ 	.byte	0x04, 0x1c
        /*00fa*/ 	.short	(.L_37 - .L_36)


	//   ....[0]....
.L_36:
        /*00fc*/ 	.word	0x00003760


	//   ....[1]....
        /*0100*/ 	.word	0x00003790


	//----- nvinfo : EIATTR_REQNTID
	.align		4
.L_37:
        /*0104*/ 	.byte	0x04, 0x10
        /*0106*/ 	.short	(.L_39 - .L_38)
.L_38:
        /*0108*/ 	.word	0x00000100
        /*010c*/ 	.word	0x00000001
        /*0110*/ 	.word	0x00000001


	//----- nvinfo : EIATTR_CBANK_PARAM_SIZE
	.align		4
.L_39:
        /*0114*/ 	.byte	0x03, 0x19
        /*0116*/ 	.short	0x0050


	//----- nvinfo : EIATTR_PARAM_CBANK
	.align		4
        /*0118*/ 	.byte	0x04, 0x0a
        /*011a*/ 	.short	(.L_41 - .L_40)
	.align		4
.L_40:
        /*011c*/ 	.word	index@(.nv.constant0.matmul_kernel)
        /*0120*/ 	.short	0x0210
        /*0122*/ 	.short	0x0050


	//----- nvinfo : EIATTR_SW_WAR
	.align		4
.L_41:
        /*0124*/ 	.byte	0x04, 0x36
        /*0126*/ 	.short	(.L_43 - .L_42)
.L_42:
        /*0128*/ 	.word	0x00000008
.L_43:


//--------------------- .nv.callgraph             --------------------------
	.section	.nv.callgraph,"",@"SHT_CUDA_CALLGRAPH"
	.align	4
	.sectionentsize	8
	.align		4
        /*0000*/ 	.word	0x00000000
	.align		4
        /*0004*/ 	.word	0xffffffff
	.align		4
        /*0008*/ 	.word	0x00000000
	.align		4
        /*000c*/ 	.word	0xfffffffe
	.align		4
        /*0010*/ 	.word	0x00000000
	.align		4
        /*0014*/ 	.word	0xfffffffd
	.align		4
        /*0018*/ 	.word	0x00000000
	.align		4
        /*001c*/ 	.word	0xfffffffc


//--------------------- .text.matmul_kernel       --------------------------
	.section	.text.matmul_kernel,"ax",@progbits
	.align	128
        .global         matmul_kernel
        .type           matmul_kernel,@function
        .size           matmul_kernel,(.L_x_3 - matmul_kernel)
        .other          matmul_kernel,@"STO_CUDA_ENTRY STV_DEFAULT"
matmul_kernel:
.text.matmul_kernel:
[----:B------:R-:W-:Y:S08]  /*0000*/  LDC R1, c[0x0][0x28] ;  /* 0x00000a00ff017b82 */ /* 0x000ff00000000800 */
[----:B------:R-:W0:Y:S01]  /*0010*/  LDC.64 R28, c[0x0][0x228] ;  /* 0x00008a00ff1c7b82 */ /* 0x000e220000000a00 */
[----:B------:R-:W1:Y:S01]  /*0020*/  S2R R5, SR_CTAID.X ;  /* 0x0000000000057919 */ /* 0x000e620000002500 */
[----:B------:R-:W-:Y:S01]  /*0030*/  UMOV UR12, 0x400 ;  /* 0x00000400000c7882 */ /* 0x000fe20000000000 */
[----:B------:R-:W-:-:S05]  /*0040*/  ULDC.64 UR14, c[0x0][0x208] ;  /* 0x00008200000e7ab9 */ /* 0x000fca0000000a00 */
[----:B------:R-:W2:Y:S08]  /*0050*/  LDC R44, c[0x0][0x230] ;  /* 0x00008c00ff2c7b82 */ /* 0x000eb00000000800 */
[----:B------:R-:W3:Y:S01]  /*0060*/  S2UR UR4, SR_CgaCtaId ;  /* 0x00000000000479c3 */ /* 0x000ee20000008800 */
[----:B0-----:R-:W-:-:S05]  /*0070*/  VIADD R0, R29, 0x1f ;  /* 0x0000001f1d007836 */ /* 0x001fca0000000000 */
[----:B------:R-:W-:Y:S01]  /*0080*/  SHF.R.S32.HI R3, RZ, 0x1f, R0 ;  /* 0x0000001fff037819 */ /* 0x000fe20000011400 */
[----:B--2---:R-:W-:-:S03]  /*0090*/  VIADD R44, R44, 0x7f ;  /* 0x0000007f2c2c7836 */ /* 0x004fc60000000000 */
[----:B------:R-:W-:Y:S02]  /*00a0*/  LEA.HI R3, R3, R0, RZ, 0x5 ;  /* 0x0000000003037211 */ /* 0x000fe400078f28ff */
[----:B-1----:R-:W-:Y:S02]  /*00b0*/  IABS R8, R5 ;  /* 0x0000000500087213 */ /* 0x002fe40000000000 */
[----:B------:R-:W-:Y:S01]  /*00c0*/  SHF.R.S32.HI R3, RZ, 0x5, R3 ;  /* 0x00000005ff037819 */ /* 0x000fe20000011403 */
[----:B---3--:R-:W-:-:S04]  /*00d0*/  ULEA UR12, UR4, UR12, 0x18 ;  /* 0x0000000c040c7291 */ /* 0x008fc8000f8ec03f */
[----:B------:R-:W-:-:S05]  /*00e0*/  IMAD.SHL.U32 R4, R3, 0x8, RZ ;  /* 0x0000000803047824 */ /* 0x000fca00078e00ff */
[-C--:B------:R-:W-:Y:S02]  /*00f0*/  IABS R7, R4.reuse ;  /* 0x0000000400077213 */ /* 0x080fe40000000000 */
[----:B------:R-:W-:Y:S02]  /*0100*/  IABS R10, R4 ;  /* 0x00000004000a7213 */ /* 0x000fe40000000000 */
[----:B------:R-:W0:Y:S08]  /*0110*/  I2F.RP R0, R7 ;  /* 0x0000000700007306 */ /* 0x000e300000209400 */
[----:B0-----:R-:W0:Y:S02]  /*0120*/  MUFU.RCP R0, R0 ;  /* 0x0000000000007308 */ /* 0x001e240000001000 */
[----:B0-----:R-:W-:-:S02]  /*0130*/  VIADD R2, R0, 0xffffffe ;  /* 0x0ffffffe00027836 */ /* 0x001fc40000000000 */
[----:B------:R-:W-:-:S04]  /*0140*/  IMAD.MOV R0, RZ, RZ, -R10 ;  /* 0x000000ffff007224 */ /* 0x000fc800078e0a0a */
[----:B------:R0:W1:Y:S02]  /*0150*/  F2I.FTZ.U32.TRUNC.NTZ R3, R2 ;  /* 0x0000000200037305 */ /* 0x000064000021f000 */
[----:B0-----:R-:W-:Y:S02]  /*0160*/  IMAD.MOV.U32 R2, RZ, RZ, RZ ;  /* 0x000000ffff027224 */ /* 0x001fe400078e00ff */
[----:B-1----:R-:W-:-:S04]  /*0170*/  IMAD.MOV R6, RZ, RZ, -R3 ;  /* 0x000000ffff067224 */ /* 0x002fc800078e0a03 */
[----:B------:R-:W-:Y:S02]  /*0180*/  IMAD R9, R6, R7, RZ ;  /* 0x0000000706097224 */ /* 0x000fe400078e02ff */
[----:B------:R-:W-:Y:S02]  /*0190*/  IMAD.MOV.U32 R6, RZ, RZ, R8 ;  /* 0x000000ffff067224 */ /* 0x000fe400078e0008 */
[----:B------:R-:W-:-:S06]  /*01a0*/  IMAD.HI.U32 R3, R3, R9, R2 ;  /* 0x0000000903037227 */ /* 0x000fcc00078e0002 */
[----:B------:R-:W-:-:S04]  /*01b0*/  IMAD.HI.U32 R3, R3, R6, RZ ;  /* 0x0000000603037227 */ /* 0x000fc800078e00ff */
[----:B------:R-:W-:-:S05]  /*01c0*/  IMAD R0, R3, R0, R6 ;  /* 0x0000000003007224 */ /* 0x000fca00078e0206 */
[----:B------:R-:W-:-:S13]  /*01d0*/  ISETP.GT.U32.AND P1, PT, R7, R0, PT ;  /* 0x000000000700720c */ /* 0x000fda0003f24070 */
[----:B------:R-:W-:Y:S02]  /*01e0*/  @!P1 IMAD.IADD R0, R0, 0x1, -R7 ;  /* 0x0000000100009824 */ /* 0x000fe400078e0a07 */
[----:B------:R-:W-:Y:S01]  /*01f0*/  @!P1 VIADD R3, R3, 0x1 ;  /* 0x0000000103039836 */ /* 0x000fe20000000000 */
[----:B------:R-:W-:Y:S02]  /*0200*/  ISETP.NE.AND P1, PT, R4, RZ, PT ;  /* 0x000000ff0400720c */ /* 0x000fe40003f25270 */
[----:B------:R-:W-:Y:S02]  /*0210*/  ISETP.GE.U32.AND P0, PT, R0, R7, PT ;  /* 0x000000070000720c */ /* 0x000fe40003f06070 */
[----:B------:R-:W-:-:S04]  /*0220*/  LOP3.LUT R0, R5, R4, RZ, 0x3c, !PT ;  /* 0x0000000405007212 */ /* 0x000fc800078e3cff */
[----:B------:R-:W-:Y:S01]  /*0230*/  ISETP.GE.AND P2, PT, R0, RZ, PT ;  /* 0x000000ff0000720c */ /* 0x000fe20003f46270 */
[----:B------:R-:W-:-:S06]  /*0240*/  VIADD R0, R28, 0x3f ;  /* 0x0000003f1c007836 */ /* 0x000fcc0000000000 */
[----:B------:R-:W-:-:S04]  /*0250*/  @P0 VIADD R3, R3, 0x1 ;  /* 0x0000000103030836 */ /* 0x000fc80000000000 */
[----:B------:R-:W-:Y:S01]  /*0260*/  IMAD.MOV.U32 R2, RZ, RZ, R3 ;  /* 0x000000ffff027224 */ /* 0x000fe200078e0003 */
[----:B------:R-:W-:-:S03]  /*0270*/  SHF.R.S32.HI R3, RZ, 0x1f, R0 ;  /* 0x0000001fff037819 */ /* 0x000fc60000011400 */
[----:B------:R-:W-:Y:S01]  /*0280*/  @!P2 IMAD.MOV R2, RZ, RZ, -R2 ;  /* 0x000000ffff02a224 */ /* 0x000fe200078e0a02 */
[----:B------:R-:W-:Y:S02]  /*0290*/  @!P1 LOP3.LUT R2, RZ, R4, RZ, 0x33, !PT ;  /* 0x00000004ff029212 */ /* 0x000fe400078e33ff */
[----:B------:R-:W-:-:S03]  /*02a0*/  LEA.HI R3, R3, R0, RZ, 0x6 ;  /* 0x0000000003037211 */ /* 0x000fc600078f30ff */
[----:B------:R-:W-:Y:S02]  /*02b0*/  IMAD.SHL.U32 R6, R2, 0x8, RZ ;  /* 0x0000000802067824 */ /* 0x000fe400078e00ff */
[----:B------:R-:W-:-:S03]  /*02c0*/  IMAD.MOV R2, RZ, RZ, -R2 ;  /* 0x000000ffff027224 */ /* 0x000fc600078e0a02 */
[----:B------:R-:W-:Y:S01]  /*02d0*/  LEA.HI.SX32 R3, R3, -R6, 0x1a ;  /* 0x8000000603037211 */ /* 0x000fe200078fd2ff */
[----:B------:R-:W-:-:S03]  /*02e0*/  IMAD R11, R4, R2, R5 ;  /* 0x00000002040b7224 */ /* 0x000fc600078e0205 */
[----:B------:R-:W-:-:S04]  /*02f0*/  VIMNMX R8, R3, 0x8, PT ;  /* 0x0000000803087848 */ /* 0x000fc80003fe0100 */
[-C--:B------:R-:W-:Y:S02]  /*0300*/  IABS R7, R8.reuse ;  /* 0x0000000800077213 */ /* 0x080fe40000000000 */
[----:B------:R-:W-:Y:S02]  /*0310*/  IABS R4, R8 ;  /* 0x0000000800047213 */ /* 0x000fe40000000000 */
[----:B------:R-:W0:Y:S08]  /*0320*/  I2F.RP R0, R7 ;  /* 0x0000000700007306 */ /* 0x000e300000209400 */
[----:B0-----:R-:W0:Y:S02]  /*0330*/  MUFU.RCP R0, R0 ;  /* 0x0000000000007308 */ /* 0x001e240000001000 */
[----:B0-----:R-:W-:-:S02]  /*0340*/  VIADD R3, R0, 0xffffffe ;  /* 0x0ffffffe00037836 */ /* 0x001fc40000000000 */
[----:B------:R-:W-:-:S04]  /*0350*/  IMAD.MOV R0, RZ, RZ, -R4 ;  /* 0x000000ffff007224 */ /* 0x000fc800078e0a04 */
[----:B------:R-:W0:Y:S02]  /*0360*/  F2I.FTZ.U32.TRUNC.NTZ R3, R3 ;  /* 0x0000000300037305 */ /* 0x000e24000021f000 */
[----:B0-----:R-:W-:-:S04]  /*0370*/  IMAD.MOV R9, RZ, RZ, -R3 ;  /* 0x000000ffff097224 */ /* 0x001fc800078e0a03 */
[----:B------:R-:W-:Y:S01]  /*0380*/  IMAD.MOV.U32 R2, RZ, RZ, R9 ;  /* 0x000000ffff027224 */ /* 0x000fe200078e0009 */
[----:B------:R-:W-:-:S03]  /*0390*/  IABS R9, R11 ;  /* 0x0000000b00097213 */ /* 0x000fc60000000000 */
[----:B------:R-:W-:Y:S02]  /*03a0*/  IMAD R5, R2, R7, RZ ;  /* 0x0000000702057224 */ /* 0x000fe400078e02ff */
[----:B------:R-:W-:-:S04]  /*03b0*/  IMAD.MOV.U32 R2, RZ, RZ, RZ ;  /* 0x000000ffff027224 */ /* 0x000fc800078e00ff */
        /* <DEDUP_REMOVED lines=9> */
[----:B------:R-:W-:Y:S02]  /*0450*/  ISETP.GE.AND P2, PT, R0, RZ, PT ;  /* 0x000000ff0000720c */ /* 0x000fe40003f46270 */
[----:B------:R-:W0:Y:S05]  /*0460*/  S2R R0, SR_TID.X ;  /* 0x0000000000007919 */ /* 0x000e2a0000002100 */
[----:B------:R-:W-:Y:S01]  /*0470*/  @P0 VIADD R2, R2, 0x1 ;  /* 0x0000000102020836 */ /* 0x000fe20000000000 */
[----:B------:R-:W-:-:S05]  /*0480*/  ISETP.GT.AND P0, PT, R44, 0x7f, PT ;  /* 0x0000007f2c00780c */ /* 0x000fca0003f04270 */
[----:B------:R-:W-:Y:S01]  /*0490*/  @!P2 IMAD.MOV R2, RZ, RZ, -R2 ;  /* 0x000000ffff02a224 */ /* 0x000fe200078e0a02 */
[----:B------:R-:W-:-:S05]  /*04a0*/  @!P1 LOP3.LUT R2, RZ, R8, RZ, 0x33, !PT ;  /* 0x00000008ff029212 */ /* 0x000fca00078e33ff */
[----:B------:R-:W-:Y:S02]  /*04b0*/  IMAD.MOV R3, RZ, RZ, -R2 ;  /* 0x000000ffff037224 */ /* 0x000fe400078e0a02 */
[----:B------:R-:W-:Y:S02]  /*04c0*/  @!P0 CS2R R24, SRZ ;  /* 0x0000000000188805 */ /* 0x000fe4000001ff00 */
[----:B------:R-:W-:Y:S01]  /*04d0*/  @!P0 CS2R R26, SRZ ;  /* 0x00000000001a8805 */ /* 0x000fe2000001ff00 */
[----:B------:R-:W-:Y:S02]  /*04e0*/  IMAD R3, R8, R3, R11 ;  /* 0x0000000308037224 */ /* 0x000fe400078e020b */
[----:B------:R-:W-:Y:S02]  /*04f0*/  IMAD.SHL.U32 R42, R2, 0x20, RZ ;  /* 0x00000020022a7824 */ /* 0x000fe400078e00ff */
[----:B------:R-:W-:Y:S01]  /*0500*/  IMAD.IADD R3, R6, 0x1, R3 ;  /* 0x0000000106037824 */ /* 0x000fe200078e0203 */
[C---:B0-----:R-:W-:Y:S01]  /*0510*/  LOP3.LUT R4, R0.reuse, 0x3f, RZ, 0xc0, !PT ;  /* 0x0000003f00047812 */ /* 0x041fe200078ec0ff */
[C---:B------:R-:W-:Y:S01]  /*0520*/  @!P0 IMAD.SHL.U32 R40, R0.reuse, 0x2, RZ ;  /* 0x0000000200288824 */ /* 0x040fe200078e00ff */
[----:B------:R-:W-:Y:S01]  /*0530*/  SHF.R.U32.HI R39, RZ, 0x6, R0 ;  /* 0x00000006ff277819 */ /* 0x000fe20000011600 */
[C---:B------:R-:W-:Y:S01]  /*0540*/  @!P0 IMAD.SHL.U32 R41, R0.reuse, 0x40, RZ ;  /* 0x0000004000298824 */ /* 0x040fe200078e00ff */
[----:B------:R-:W-:Y:S01]  /*0550*/  LOP3.LUT R38, R0, 0x80, RZ, 0xc0, !PT ;  /* 0x0000008000267812 */ /* 0x000fe200078ec0ff */
[----:B------:R-:W-:Y:S01]  /*0560*/  IMAD R43, R3, 0x40, R4 ;  /* 0x00000040032b7824 */ /* 0x000fe200078e0204 */
[----:B------:R-:W-:Y:S01]  /*0570*/  SGXT.U32 R39, R39, 0x2 ;  /* 0x000000022727781a */ /* 0x000fe20000000000 */
[----:B------:R-:W-:Y:S06]  /*0580*/  @!P0 BRA `(.L_x_0) ;  /* 0x0000002c00108947 */ /* 0x000fec0003800000 */
[----:B------:R-:W-:Y:S01]  /*0590*/  IABS R10, R28 ;  /* 0x0000001c000a7213 */ /* 0x000fe20000000000 */
[----:B------:R-:W-:Y:S01]  /*05a0*/  IMAD.MOV.U32 R2, RZ, RZ, RZ ;  /* 0x000000ffff027224 */ /* 0x000fe200078e00ff */
[----:B------:R-:W-:Y:S01]  /*05b0*/  IABS R22, R29 ;  /* 0x0000001d00167213 */ /* 0x000fe20000000000 */
[----:B------:R-:W-:Y:S01]  /*05c0*/  IMAD.SHL.U32 R4, R4, 0x2, RZ ;  /* 0x0000000204047824 */ /* 0x000fe200078e00ff */
[----:B------:R-:W0:Y:S01]  /*05d0*/  I2F.RP R6, R10 ;  /* 0x0000000a00067306 */ /* 0x000e220000209400 */
[----:B------:R-:W-:Y:S01]  /*05e0*/  IABS R8, R43 ;  /* 0x0000002b00087213 */ /* 0x000fe20000000000 */
[----:B------:R-:W1:Y:S01]  /*05f0*/  LDC.64 R114, c[0x0][0x218] ;  /* 0x00008600ff727b82 */ /* 0x000e620000000a00 */
[----:B------:R-:W-:Y:S01]  /*0600*/  LEA.HI R18, R38, R42, RZ, 0x19 ;  /* 0x0000002a26127211 */ /* 0x000fe200078fc8ff */
[----:B------:R-:W-:Y:S01]  /*0610*/  ULDC UR4, c[0x0][0x234] ;  /* 0x00008d0000047ab9 */ /* 0x000fe20000000800 */
[----:B------:R-:W-:Y:S01]  /*0620*/  ISETP.GE.AND P3, PT, R43, RZ, PT ;  /* 0x000000ff2b00720c */ /* 0x000fe20003f66270 */
[----:B------:R-:W-:Y:S01]  /*0630*/  USHF.R.U32.HI UR13, URZ, 0x4, UR12 ;  /* 0x000000043f0d7899 */ /* 0x000fe2000801160c */
[----:B------:R-:W-:Y:S01]  /*0640*/  ISETP.NE.AND P4, PT, R28, RZ, PT ;  /* 0x000000ff1c00720c */ /* 0x000fe20003f85270 */
[----:B------:R-:W2:Y:S01]  /*0650*/  I2F.RP R5, R22 ;  /* 0x0000001600057306 */ /* 0x000ea20000209400 */
[C---:B------:R-:W-:Y:S01]  /*0660*/  VIADD R24, R18.reuse, 0x14 ;  /* 0x0000001412187836 */ /* 0x040fe20000000000 */
[----:B------:R-:W-:Y:S01]  /*0670*/  IABS R25, R18 ;  /* 0x0000001200197213 */ /* 0x000fe20000000000 */
[C---:B------:R-:W-:Y:S01]  /*0680*/  VIADD R27, R18.reuse, 0x10 ;  /* 0x00000010121b7836 */ /* 0x040fe20000000000 */
[----:B------:R-:W3:Y:S01]  /*0690*/  LDC R103, c[0x0][0x23c] ;  /* 0x00008f00ff677b82 */ /* 0x000ee20000000800 */
[C---:B------:R-:W-:Y:S01]  /*06a0*/  VIADD R26, R18.reuse, 0x12 ;  /* 0x00000012121a7836 */ /* 0x040fe20000000000 */
[----:B------:R-:W-:Y:S01]  /*06b0*/  IABS R17, R24 ;  /* 0x0000001800117213 */ /* 0x000fe20000000000 */
[C---:B------:R-:W-:Y:S01]  /*06c0*/  VIADD R30, R18.reuse, 0xc ;  /* 0x0000000c121e7836 */ /* 0x040fe20000000000 */
[----:B0-----:R-:W0:Y:S01]  /*06d0*/  MUFU.RCP R6, R6 ;  /* 0x0000000600067308 */ /* 0x001e220000001000 */
[C---:B------:R-:W-:Y:S01]  /*06e0*/  VIADD R31, R18.reuse, 0xa ;  /* 0x0000000a121f7836 */ /* 0x040fe20000000000 */
[----:B------:R-:W-:Y:S01]  /*06f0*/  USGXT.U32 UR13, UR13, 0xe ;  /* 0x0000000e0d0d789a */ /* 0x000fe20008000000 */
[C---:B------:R-:W-:Y:S01]  /*0700*/  VIADD R32, R18.reuse, 0x8 ;  /* 0x0000000812207836 */ /* 0x040fe20000000000 */
[----:B------:R-:W-:Y:S01]  /*0710*/  IABS R19, R30 ;  /* 0x0000001e00137213 */ /* 0x000fe20000000000 */
[C---:B------:R-:W-:Y:S01]  /*0720*/  VIADD R34, R18.reuse, 0x4 ;  /* 0x0000000412227836 */ /* 0x040fe20000000000 */
[----:B------:R-:W4:Y:S01]  /*0730*/  LDC R99, c[0x0][0x238] ;  /* 0x00008e00ff637b82 */ /* 0x000f220000000800 */
[C---:B------:R-:W-:Y:S01]  /*0740*/  VIADD R33, R18.reuse, 0x6 ;  /* 0x0000000612217836 */ /* 0x040fe20000000000 */
[----:B--2---:R-:W2:Y:S01]  /*0750*/  MUFU.RCP R5, R5 ;  /* 0x0000000500057308 */ /* 0x004ea20000001000 */
[----:B------:R-:W-:Y:S01]  /*0760*/  VIADD R35, R18, 0x2 ;  /* 0x0000000212237836 */ /* 0x000fe20000000000 */
[----:B------:R-:W-:Y:S01]  /*0770*/  IABS R23, R34 ;  /* 0x0000002200177213 */ /* 0x000fe20000000000 */
[C---:B------:R-:W-:Y:S01]  /*0780*/  IMAD.SHL.U32 R40, R0.reuse, 0x2, RZ ;  /* 0x0000000200287824 */ /* 0x040fe200078e00ff */
[----:B------:R-:W-:Y:S01]  /*0790*/  IABS R21, R33 ;  /* 0x0000002100157213 */ /* 0x000fe20000000000 */
[----:B------:R-:W-:Y:S01]  /*07a0*/  IMAD.SHL.U32 R41, R0, 0x40, RZ ;  /* 0x0000004000297824 */ /* 0x000fe200078e00ff */
[----:B------:R-:W-:Y:S01]  /*07b0*/  ULDC.64 UR6, c[0x0][0x210] ;  /* 0x0000840000067ab9 */ /* 0x000fe20000000a00 */
[C---:B------:R-:W-:Y:S01]  /*07c0*/  LOP3.LUT R50, R39.reuse, 0x8, RZ, 0xfc, !PT ;  /* 0x0000000827327812 */ /* 0x040fe200078efcff */
[----:B------:R-:W-:Y:S01]  /*07d0*/  UIADD3 UR8, UP0, UR13, 0x80, URZ ;  /* 0x000000800d087890 */ /* 0x000fe2000ff1e03f */
[----:B0-----:R-:W-:Y:S01]  /*07e0*/  VIADD R7, R6, 0xffffffe ;  /* 0x0ffffffe06077836 */ /* 0x001fe20000000000 */
[C---:B------:R-:W-:Y:S01]  /*07f0*/  LOP3.LUT R52, R39.reuse, 0xc, RZ, 0xfc, !PT ;  /* 0x0000000c27347812 */ /* 0x040fe200078efcff */
[----:B------:R-:W-:Y:S01]  /*0800*/  UIADD3 UR41, UR12, 0x4000, URZ ;  /* 0x000040000c297890 */ /* 0x000fe2000fffe03f */
[C---:B------:R-:W-:Y:S01]  /*0810*/  LOP3.LUT R54, R39.reuse, 0x10, RZ, 0xfc, !PT ;  /* 0x0000001027367812 */ /* 0x040fe200078efcff */
[----:B------:R0:W5:Y:S01]  /*0820*/  F2I.FTZ.U32.TRUNC.NTZ R3, R7 ;  /* 0x0000000700037305 */ /* 0x000162000021f000 */
[----:B------:R-:W-:Y:S01]  /*0830*/  LOP3.LUT R56, R39, 0x14, RZ, 0xfc, !PT ;  /* 0x0000001427387812 */ /* 0x000fe200078efcff */
[----:B---3--:R-:W-:Y:S01]  /*0840*/  IMAD.SHL.U32 R101, R103, 0x80, RZ ;  /* 0x0000008067657824 */ /* 0x008fe200078e00ff */
[----:B------:R-:W-:Y:S01]  /*0850*/  LOP3.LUT R58, R39, 0x18, RZ, 0xfc, !PT ;  /* 0x00000018273a7812 */ /* 0x000fe200078efcff */
[----:B--2---:R-:W-:Y:S01]  /*0860*/  VIADD R6, R5, 0xffffffe ;  /* 0x0ffffffe05067836 */ /* 0x004fe20000000000 */
[C---:B------:R-:W-:Y:S01]  /*0870*/  LOP3.LUT R60, R39.reuse, 0x1c, RZ, 0xfc, !PT ;  /* 0x0000001c273c7812 */ /* 0x040fe200078efcff */
[C---:B------:R-:W-:Y:S01]  /*0880*/  VIADD R5, R18.reuse, 0x1e ;  /* 0x0000001e12057836 */ /* 0x040fe20000000000 */
[C---:B------:R-:W-:Y:S01]  /*0890*/  LOP3.LUT R62, R39.reuse, 0x20, RZ, 0xfc, !PT ;  /* 0x00000020273e7812 */ /* 0x040fe200078efcff */
[----:B------:R-:W-:Y:S01]  /*08a0*/  ULDC UR40, c[0x0][0x230] ;  /* 0x00008c0000287ab9 */ /* 0x000fe20000000800 */
[C---:B0-----:R-:W-:Y:S01]  /*08b0*/  VIADD R7, R18.reuse, 0x1c ;  /* 0x0000001c12077836 */ /* 0x041fe20000000000 */
[----:B------:R-:W-:Y:S01]  /*08c0*/  LOP3.LUT R64, R39, 0x24, RZ, 0xfc, !PT ;  /* 0x0000002427407812 */ /* 0x000fe200078efcff */
[----:B----4-:R-:W-:Y:S01]  /*08d0*/  IMAD.SHL.U32 R105, R99, 0x80, RZ ;  /* 0x0000008063697824 */ /* 0x010fe200078e00ff */
[----:B------:R-:W-:Y:S01]  /*08e0*/  ISETP.GE.AND P2, PT, R5, RZ, PT ;  /* 0x000000ff0500720c */ /* 0x000fe20003f46270 */
[----:B------:R-:W-:Y:S01]  /*08f0*/  IMAD R107, R39, R99, RZ ;  /* 0x00000063276b7224 */ /* 0x000fe200078e02ff */
[----:B------:R-:W-:Y:S01]  /*0900*/  IABS R13, R7 ;  /* 0x00000007000d7213 */ /* 0x000fe20000000000 */
[--C-:B-----5:R-:W-:Y:S01]  /*0910*/  IMAD.MOV R9, RZ, RZ, -R3.reuse ;  /* 0x000000ffff097224 */ /* 0x120fe200078e0a03 */
[----:B------:R-:W-:Y:S01]  /*0920*/  ISETP.GE.AND P5, PT, R7, RZ, PT ;  /* 0x000000ff0700720c */ /* 0x000fe20003fa6270 */
[----:B------:R-:W-:Y:S01]  /*0930*/  VIADD R7, R18, 0x18 ;  /* 0x0000001812077836 */ /* 0x000fe20000000000 */
[----:B------:R-:W-:Y:S01]  /*0940*/  LOP3.LUT R66, R39, 0x28, RZ, 0xfc, !PT ;  /* 0x0000002827427812 */ /* 0x000fe200078efcff */
[----:B------:R-:W-:Y:S01]  /*0950*/  IMAD R9, R9, R10, RZ ;  /* 0x0000000a09097224 */ /* 0x000fe200078e02ff */
[----:B------:R-:W-:Y:S01]  /*0960*/  LOP3.LUT R68, R39, 0x2c, RZ, 0xfc, !PT ;  /* 0x0000002c27447812 */ /* 0x000fe200078efcff */
[----:B------:R-:W-:Y:S01]  /*0970*/  IMAD R49, R64, R99, RZ ;  /* 0x0000006340317224 */ /* 0x000fe200078e02ff */
[----:B------:R-:W-:Y:S01]  /*0980*/  ISETP.GE.AND P1, PT, R7, RZ, PT ;  /* 0x000000ff0700720c */ /* 0x000fe20003f26270 */
[----:B------:R-:W-:Y:S01]  /*0990*/  IMAD.HI.U32 R2, R3, R9, R2 ;  /* 0x0000000903027227 */ /* 0x000fe200078e0002 */
[C---:B------:R-:W-:Y:S01]  /*09a0*/  LOP3.LUT R70, R39.reuse, 0x30, RZ, 0xfc, !PT ;  /* 0x0000003027467812 */ /* 0x040fe200078efcff */
[----:B------:R0:W2:Y:S01]  /*09b0*/  F2I.FTZ.U32.TRUNC.NTZ R3, R6 ;  /* 0x0000000600037305 */ /* 0x0000a2000021f000 */
[C---:B------:R-:W-:Y:S01]  /*09c0*/  LOP3.LUT R72, R39.reuse, 0x34, RZ, 0xfc, !PT ;  /* 0x0000003427487812 */ /* 0x040fe200078efcff */
[----:B------:R-:W-:Y:S01]  /*09d0*/  IMAD.MOV.U32 R9, RZ, RZ, R8 ;  /* 0x000000ffff097224 */ /* 0x000fe200078e0008 */
[C---:B------:R-:W-:Y:S01]  /*09e0*/  LOP3.LUT R74, R39.reuse, 0x38, RZ, 0xfc, !PT ;  /* 0x00000038274a7812 */ /* 0x040fe200078efcff */
[----:B------:R-:W-:Y:S01]  /*09f0*/  IMAD R67, R70, R99, RZ ;  /* 0x0000006346437224 */ /* 0x000fe200078e02ff */
[C---:B------:R-:W-:Y:S01]  /*0a00*/  LOP3.LUT R76, R39.reuse, 0x3c, RZ, 0xfc, !PT ;  /* 0x0000003c274c7812 */ /* 0x040fe200078efcff */
[----:B------:R-:W-:Y:S01]  /*0a10*/  IMAD.HI.U32 R2, R2, R9, RZ ;  /* 0x0000000902027227 */ /* 0x000fe200078e00ff */
[----:B------:R-:W-:-:S02]  /*0a20*/  LOP3.LUT R77, R39, 0x40, RZ, 0xfc, !PT ;  /* 0x00000040274d7812 */ /* 0x000fc400078efcff */
[----:B0-----:R-:W-:Y:S01]  /*0a30*/  IABS R6, R5 ;  /* 0x0000000500067213 */ /* 0x001fe20000000000 */
[----:B------:R-:W-:Y:S01]  /*0a40*/  IMAD.MOV R2, RZ, RZ, -R2 ;  /* 0x000000ffff027224 */ /* 0x000fe200078e0a02 */
[----:B------:R-:W-:Y:S01]  /*0a50*/  LOP3.LUT R78, R39, 0x44, RZ, 0xfc, !PT ;  /* 0x00000044274e7812 */ /* 0x000fe200078efcff */
[----:B------:R-:W-:Y:S01]  /*0a60*/  IMAD R73, R77, R99, RZ ;  /* 0x000000634d497224 */ /* 0x000fe200078e02ff */
[C---:B------:R-:W-:Y:S01]  /*0a70*/  LOP3.LUT R79, R39.reuse, 0x48, RZ, 0xfc, !PT ;  /* 0x00000048274f7812 */ /* 0x040fe200078efcff */
[C---:B------:R-:W-:Y:S01]  /*0a80*/  IMAD R9, R10.reuse, R2, R9 ;  /* 0x000000020a097224 */ /* 0x040fe200078e0209 */
[C---:B------:R-:W-:Y:S01]  /*0a90*/  LOP3.LUT R80, R39.reuse, 0x4c, RZ, 0xfc, !PT ;  /* 0x0000004c27507812 */ /* 0x040fe200078efcff */
[--C-:B--2---:R-:W-:Y:S01]  /*0aa0*/  IMAD.MOV R11, RZ, RZ, -R3.reuse ;  /* 0x000000ffff0b7224 */ /* 0x104fe200078e0a03 */
[----:B------:R-:W-:Y:S01]  /*0ab0*/  LOP3.LUT R81, R39, 0x50, RZ, 0xfc, !PT ;  /* 0x0000005027517812 */ /* 0x000fe200078efcff */
[----:B------:R-:W-:Y:S01]  /*0ac0*/  IMAD.MOV.U32 R2, RZ, RZ, RZ ;  /* 0x000000ffff027224 */ /* 0x000fe200078e00ff */
[----:B------:R-:W-:Y:S01]  /*0ad0*/  ISETP.GT.U32.AND P0, PT, R10, R9, PT ;  /* 0x000000090a00720c */ /* 0x000fe20003f04070 */
[----:B------:R-:W-:Y:S01]  /*0ae0*/  IMAD R11, R11, R22, RZ ;  /* 0x000000160b0b7224 */ /* 0x000fe200078e02ff */
[----:B------:R-:W-:Y:S01]  /*0af0*/  LOP3.LUT R82, R39, 0x54, RZ, 0xfc, !PT ;  /* 0x0000005427527812 */ /* 0x000fe200078efcff */
[----:B------:R-:W-:Y:S01]  /*0b00*/  IMAD R131, R81, R99, RZ ;  /* 0x0000006351837224 */ /* 0x000fe200078e02ff */
[----:B------:R-:W-:Y:S01]  /*0b10*/  LOP3.LUT R83, R39, 0x58, RZ, 0xfc, !PT ;  /* 0x0000005827537812 */ /* 0x000fe200078efcff */
[----:B------:R-:W-:Y:S01]  /*0b20*/  IMAD.HI.U32 R2, R3, R11, R2 ;  /* 0x0000000b03027227 */ /* 0x000fe200078e0002 */
[----:B------:R-:W-:-:S02]  /*0b30*/  SHF.R.S32.HI R3, RZ, 0x1f, R44 ;  /* 0x0000001fff037819 */ /* 0x000fc4000001142c */
[----:B------:R-:W-:Y:S01]  /*0b40*/  LOP3.LUT R84, R39, 0x5c, RZ, 0xfc, !PT ;  /* 0x0000005c27547812 */ /* 0x000fe200078efcff */
[----:B------:R-:W-:Y:S01]  /*0b50*/  IMAD.MOV.U32 R11, RZ, RZ, R6 ;  /* 0x000000ffff0b7224 */ /* 0x000fe200078e0006 */
[----:B------:R-:W-:Y:S01]  /*0b60*/  LEA.HI R44, R3, R44, RZ, 0x7 ;  /* 0x0000002c032c7211 */ /* 0x000fe200078f38ff */
[C---:B------:R-:W-:Y:S01]  /*0b70*/  IMAD.HI.U32 R8, R2.reuse, R13, RZ ;  /* 0x0000000d02087227 */ /* 0x040fe200078e00ff */
[C---:B------:R-:W-:Y:S02]  /*0b80*/  LOP3.LUT R85, R39.reuse, 0x60, RZ, 0xfc, !PT ;  /* 0x0000006027557812 */ /* 0x040fe400078efcff */
[C---:B------:R-:W-:Y:S01]  /*0b90*/  LOP3.LUT R86, R39.reuse, 0x64, RZ, 0xfc, !PT ;  /* 0x0000006427567812 */ /* 0x040fe200078efcff */
[----:B------:R-:W-:Y:S01]  /*0ba0*/  IMAD.HI.U32 R6, R2, R11, RZ ;  /* 0x0000000b02067227 */ /* 0x000fe200078e00ff */
[C---:B------:R-:W-:Y:S02]  /*0bb0*/  LOP3.LUT R87, R39.reuse, 0x68, RZ, 0xfc, !PT ;  /* 0x0000006827577812 */ /* 0x040fe400078efcff */
[C---:B------:R-:W-:Y:S01]  /*0bc0*/  LOP3.LUT R88, R39.reuse, 0x6c, RZ, 0xfc, !PT ;  /* 0x0000006c27587812 */ /* 0x040fe200078efcff */
[----:B------:R-:W-:Y:S01]  /*0bd0*/  IMAD.MOV R6, RZ, RZ, -R6 ;  /* 0x000000ffff067224 */ /* 0x000fe200078e0a06 */
[----:B------:R-:W-:Y:S01]  /*0be0*/  LOP3.LUT R89, R39, 0x70, RZ, 0xfc, !PT ;  /* 0x0000007027597812 */ /* 0x000fe200078efcff */
[----:B------:R-:W-:Y:S01]  /*0bf0*/  @!P0 IMAD.IADD R9, R9, 0x1, -R10 ;  /* 0x0000000109098824 */ /* 0x000fe200078e0a0a */
[C---:B------:R-:W-:Y:S01]  /*0c00*/  LOP3.LUT R90, R39.reuse, 0x74, RZ, 0xfc, !PT ;  /* 0x00000074275a7812 */ /* 0x040fe200078efcff */
[----:B------:R-:W-:Y:S01]  /*0c10*/  IMAD R3, R22, R6, R11 ;  /* 0x0000000616037224 */ /* 0x000fe200078e020b */
[----:B------:R-:W-:Y:S01]  /*0c20*/  LOP3.LUT R91, R39, 0x78, RZ, 0xfc, !PT ;  /* 0x00000078275b7812 */ /* 0x000fe200078efcff */
[----:B------:R-:W-:Y:S01]  /*0c30*/  VIADD R6, R18, 0x1a ;  /* 0x0000001a12067836 */ /* 0x000fe20000000000 */
[----:B------:R-:W-:Y:S01]  /*0c40*/  ISETP.GT.U32.AND P0, PT, R10, R9, PT ;  /* 0x000000090a00720c */ /* 0x000fe20003f04070 */
[----:B------:R-:W-:Y:S01]  /*0c50*/  IMAD.MOV R8, RZ, RZ, -R8 ;  /* 0x000000ffff087224 */ /* 0x000fe200078e0a08 */
[----:B------:R-:W-:Y:S01]  /*0c60*/  ISETP.GT.U32.AND P6, PT, R22, R3, PT ;  /* 0x000000031600720c */ /* 0x000fe20003fc4070 */
[----:B------:R-:W-:Y:S01]  /*0c70*/  IMAD.HI.U32 R16, R2, R21, RZ ;  /* 0x0000001502107227 */ /* 0x000fe200078e00ff */
[----:B------:R-:W-:-:S02]  /*0c80*/  IABS R11, R6 ;  /* 0x00000006000b7213 */ /* 0x000fc40000000000 */
[C---:B------:R-:W-:Y:S01]  /*0c90*/  LOP3.LUT R92, R39.reuse, 0x7c, RZ, 0xfc, !PT ;  /* 0x0000007c275c7812 */ /* 0x040fe200078efcff */
[----:B------:R-:W-:Y:S01]  /*0ca0*/  IMAD R5, R22, R8, R13 ;  /* 0x0000000816057224 */ /* 0x000fe200078e020d */
[----:B------:R-:W-:Y:S01]  /*0cb0*/  IABS R13, R7 ;  /* 0x00000007000d7213 */ /* 0x000fe20000000000 */
[----:B------:R-:W-:Y:S01]  /*0cc0*/  VIADD R8, R18, 0x16 ;  /* 0x0000001612087836 */ /* 0x000fe20000000000 */
[----:B------:R-:W-:Y:S01]  /*0cd0*/  LOP3.LUT R46, R0, 0x7f, RZ, 0xc0, !PT ;  /* 0x0000007f002e7812 */ /* 0x000fe200078ec0ff */
[----:B------:R-:W-:Y:S01]  /*0ce0*/  IMAD.MOV R16, RZ, RZ, -R16 ;  /* 0x000000ffff107224 */ /* 0x000fe200078e0a10 */
[----:B------:R-:W-:Y:S01]  /*0cf0*/  LOP3.LUT R48, R39, 0x4, RZ, 0xfc, !PT ;  /* 0x0000000427307812 */ /* 0x000fe200078efcff */
[----:B------:R-:W-:Y:S01]  /*0d00*/  @!P0 IMAD.IADD R9, R9, 0x1, -R10 ;  /* 0x0000000109098824 */ /* 0x000fe200078e0a0a */
[----:B------:R-:W-:Y:S01]  /*0d10*/  ISETP.GE.AND P0, PT, R6, RZ, PT ;  /* 0x000000ff0600720c */ /* 0x000fe20003f06270 */
[----:B------:R-:W-:Y:S01]  /*0d20*/  @!P6 IMAD.IADD R3, R3, 0x1, -R22 ;  /* 0x000000010303e824 */ /* 0x000fe200078e0a16 */
[----:B------:R-:W-:Y:S01]  /*0d30*/  IABS R15, R8 ;  /* 0x00000008000f7213 */ /* 0x000fe20000000000 */
[----:B------:R-:W-:Y:S01]  /*0d40*/  IMAD.HI.U32 R6, R2, R11, RZ ;  /* 0x0000000b02067227 */ /* 0x000fe200078e00ff */
[----:B------:R-:W-:-:S02]  /*0d50*/  SHF.R.S32.HI R44, RZ, 0x7, R44 ;  /* 0x00000007ff2c7819 */ /* 0x000fc4000001142c */
[C---:B------:R-:W-:Y:S01]  /*0d60*/  ISETP.GT.U32.AND P6, PT, R22.reuse, R3, PT ;  /* 0x000000031600720c */ /* 0x040fe20003fc4070 */
[----:B------:R-:W-:Y:S02]  /*0d70*/  IMAD.MOV R6, RZ, RZ, -R6 ;  /* 0x000000ffff067224 */ /* 0x000fe400078e0a06 */
[----:B------:R-:W-:Y:S02]  /*0d80*/  IMAD.MOV.U32 R20, RZ, RZ, R9 ;  /* 0x000000ffff147224 */ /* 0x000fe400078e0009 */
[----:B------:R-:W-:Y:S02]  /*0d90*/  IMAD R6, R22, R6, R11 ;  /* 0x0000000616067224 */ /* 0x000fe400078e020b */
[----:B------:R-:W-:Y:S01]  /*0da0*/  @!P3 IMAD.MOV R20, RZ, RZ, -R20 ;  /* 0x000000ffff14b224 */ /* 0x000fe200078e0a14 */
[----:B------:R-:W-:Y:S01]  /*0db0*/  @!P4 LOP3.LUT R20, RZ, R28, RZ, 0x33, !PT ;  /* 0x0000001cff14c212 */ /* 0x000fe200078e33ff */
[----:B------:R-:W-:Y:S01]  /*0dc0*/  IMAD.HI.U32 R9, R2, R17, RZ ;  /* 0x0000001102097227 */ /* 0x000fe200078e00ff */
[----:B------:R-:W-:-:S02]  /*0dd0*/  ISETP.GT.U32.AND P4, PT, R22, R5, PT ;  /* 0x000000051600720c */ /* 0x000fc40003f84070 */
[----:B------:R-:W-:Y:S01]  /*0de0*/  ISETP.GE.AND P3, PT, R8, RZ, PT ;  /* 0x000000ff0800720c */ /* 0x000fe20003f66270 */
[----:B------:R-:W-:Y:S01]  /*0df0*/  @!P6 IMAD.IADD R3, R3, 0x1, -R22 ;  /* 0x000000010303e824 */ /* 0x000fe200078e0a16 */
[----:B------:R-:W-:Y:S01]  /*0e00*/  ISETP.GT.U32.AND P6, PT, R22, R6, PT ;  /* 0x000000061600720c */ /* 0x000fe20003fc4070 */
[----:B------:R-:W-:-:S04]  /*0e10*/  IMAD.HI.U32 R8, R2, R15, RZ ;  /* 0x0000000f02087227 */ /* 0x000fc800078e00ff */
[----:B------:R-:W-:Y:S02]  /*0e20*/  IMAD.MOV R8, RZ, RZ, -R8 ;  /* 0x000000ffff087224 */ /* 0x000fe400078e0a08 */
[----:B------:R-:W-:Y:S02]  /*0e30*/  IMAD.MOV R9, RZ, RZ, -R9 ;  /* 0x000000ffff097224 */ /* 0x000fe400078e0a09 */
[--C-:B------:R-:W-:Y:S02]  /*0e40*/  @!P4 IMAD.IADD R5, R5, 0x1, -R22.reuse ;  /* 0x000000010505c824 */ /* 0x100fe400078e0a16 */
[----:B------:R-:W-:Y:S01]  /*0e50*/  IMAD R8, R22, R8, R15 ;  /* 0x0000000816087224 */ /* 0x000fe200078e020f */
[----:B------:R-:W-:Y:S01]  /*0e60*/  IABS R15, R27 ;  /* 0x0000001b000f7213 */ /* 0x000fe20000000000 */
[----:B------:R-:W-:Y:S01]  /*0e70*/  @!P6 IMAD.IADD R6, R6, 0x1, -R22 ;  /* 0x000000010606e824 */ /* 0x000fe200078e0a16 */
[C---:B------:R-:W-:Y:S01]  /*0e80*/  ISETP.GT.U32.AND P4, PT, R22.reuse, R5, PT ;  /* 0x000000051600720c */ /* 0x040fe20003f84070 */
[----:B------:R-:W-:-:S02]  /*0e90*/  IMAD R9, R22, R9, R17 ;  /* 0x0000000916097224 */ /* 0x000fc400078e0211 */
[----:B------:R-:W-:Y:S01]  /*0ea0*/  IMAD.HI.U32 R7, R2, R13, RZ ;  /* 0x0000000d02077227 */ /* 0x000fe200078e00ff */
[----:B------:R-:W-:-:S03]  /*0eb0*/  ISETP.GT.U32.AND P6, PT, R22, R6, PT ;  /* 0x000000061600720c */ /* 0x000fc60003fc4070 */
[----:B------:R-:W-:Y:S02]  /*0ec0*/  IMAD.MOV R7, RZ, RZ, -R7 ;  /* 0x000000ffff077224 */ /* 0x000fe400078e0a07 */
[----:B------:R-:W-:Y:S02]  /*0ed0*/  VIADD R28, R18, 0xe ;  /* 0x0000000e121c7836 */ /* 0x000fe40000000000 */
[C---:B------:R-:W-:Y:S01]  /*0ee0*/  IMAD R7, R22.reuse, R7, R13 ;  /* 0x0000000716077224 */ /* 0x040fe200078e020d */
[----:B------:R-:W-:Y:S01]  /*0ef0*/  IABS R13, R26 ;  /* 0x0000001a000d7213 */ /* 0x000fe20000000000 */
[--C-:B------:R-:W-:Y:S01]  /*0f00*/  @!P4 IMAD.IADD R5, R5, 0x1, -R22.reuse ;  /* 0x000000010505c824 */ /* 0x100fe200078e0a16 */
[----:B------:R-:W-:Y:S01]  /*0f10*/  ISETP.GT.U32.AND P4, PT, R22, R8, PT ;  /* 0x000000081600720c */ /* 0x000fe20003f84070 */
[----:B------:R-:W-:Y:S01]  /*0f20*/  @!P2 IMAD.MOV R3, RZ, RZ, -R3 ;  /* 0x000000ffff03a224 */ /* 0x000fe200078e0a03 */
[----:B------:R-:W-:Y:S01]  /*0f30*/  IABS R17, R28 ;  /* 0x0000001c00117213 */ /* 0x000fe20000000000 */
[----:B------:R-:W-:Y:S01]  /*0f40*/  @!P6 IMAD.IADD R6, R6, 0x1, -R22 ;  /* 0x000000010606e824 */ /* 0x000fe200078e0a16 */
[----:B------:R-:W-:Y:S01]  /*0f50*/  ISETP.GT.U32.AND P6, PT, R22, R9, PT ;  /* 0x000000091600720c */ /* 0x000fe20003fc4070 */
[----:B------:R-:W-:Y:S01]  /*0f60*/  IMAD.HI.U32 R11, R2, R15, RZ ;  /* 0x0000000f020b7227 */ /* 0x000fe200078e00ff */
[----:B------:R-:W-:-:S03]  /*0f70*/  ISETP.GT.U32.AND P2, PT, R22, R7, PT ;  /* 0x000000071600720c */ /* 0x000fc60003f44070 */
[----:B------:R-:W-:-:S04]  /*0f80*/  IMAD.HI.U32 R12, R2, R17, RZ ;  /* 0x00000011020c7227 */ /* 0x000fc800078e00ff */
[--C-:B------:R-:W-:Y:S02]  /*0f90*/  @!P4 IMAD.IADD R8, R8, 0x1, -R22.reuse ;  /* 0x000000010808c824 */ /* 0x100fe400078e0a16 */
[----:B------:R-:W-:Y:S02]  /*0fa0*/  IMAD.MOV R11, RZ, RZ, -R11 ;  /* 0x000000ffff0b7224 */ /* 0x000fe400078e0a0b */
[----:B------:R-:W-:Y:S01]  /*0fb0*/  @!P6 IMAD.IADD R9, R9, 0x1, -R22 ;  /* 0x000000010909e824 */ /* 0x000fe200078e0a16 */
[----:B------:R-:W-:Y:S01]  /*0fc0*/  ISETP.GT.U32.AND P4, PT, R22, R8, PT ;  /* 0x000000081600720c */ /* 0x000fe20003f84070 */
[----:B------:R-:W-:Y:S02]  /*0fd0*/  IMAD.MOV R12, RZ, RZ, -R12 ;  /* 0x000000ffff0c7224 */ /* 0x000fe400078e0a0c */
[----:B------:R-:W-:Y:S01]  /*0fe0*/  IMAD.HI.U32 R10, R2, R13, RZ ;  /* 0x0000000d020a7227 */ /* 0x000fe200078e00ff */
[----:B------:R-:W-:-:S03]  /*0ff0*/  ISETP.GT.U32.AND P6, PT, R22, R9, PT ;  /* 0x000000091600720c */ /* 0x000fc60003fc4070 */
[C---:B------:R-:W-:Y:S01]  /*1000*/  IMAD R11, R22.reuse, R11, R15 ;  /* 0x0000000b160b7224 */ /* 0x040fe200078e020f */
[----:B------:R-:W-:Y:S01]  /*1010*/  IABS R15, R31 ;  /* 0x0000001f000f7213 */ /* 0x000fe20000000000 */
[----:B------:R-:W-:Y:S02]  /*1020*/  @!P2 IMAD.IADD R7, R7, 0x1, -R22 ;  /* 0x000000010707a824 */ /* 0x000fe400078e0a16 */
[C---:B------:R-:W-:Y:S02]  /*1030*/  IMAD R12, R22.reuse, R12, R17 ;  /* 0x0000000c160c7224 */ /* 0x040fe400078e0211 */
[----:B------:R-:W-:Y:S01]  /*1040*/  IMAD.MOV R10, RZ, RZ, -R10 ;  /* 0x000000ffff0a7224 */ /* 0x000fe200078e0a0a */
[----:B------:R-:W-:Y:S01]  /*1050*/  ISETP.GT.U32.AND P2, PT, R22, R7, PT ;  /* 0x000000071600720c */ /* 0x000fe20003f44070 */
[--C-:B------:R-:W-:Y:S01]  /*1060*/  @!P4 IMAD.IADD R8, R8, 0x1, -R22.reuse ;  /* 0x000000010808c824 */ /* 0x100fe200078e0a16 */
[C---:B------:R-:W-:Y:S01]  /*1070*/  ISETP.GT.U32.AND P4, PT, R22.reuse, R11, PT ;  /* 0x0000000b1600720c */ /* 0x040fe20003f84070 */
[----:B------:R-:W-:Y:S01]  /*1080*/  @!P6 IMAD.IADD R9, R9, 0x1, -R22 ;  /* 0x000000010909e824 */ /* 0x000fe200078e0a16 */
[C---:B------:R-:W-:Y:S01]  /*1090*/  ISETP.GT.U32.AND P6, PT, R22.reuse, R12, PT ;  /* 0x0000000c1600720c */ /* 0x040fe20003fc4070 */
[----:B------:R-:W-:-:S02]  /*10a0*/  IMAD R10, R22, R10, R13 ;  /* 0x0000000a160a7224 */ /* 0x000fc400078e020d */
[----:B------:R-:W-:-:S04]  /*10b0*/  IMAD.HI.U32 R13, R2, R19, RZ ;  /* 0x00000013020d7227 */ /* 0x000fc800078e00ff */
[----:B------:R-:W-:-:S04]  /*10c0*/  IMAD.HI.U32 R14, R2, R15, RZ ;  /* 0x0000000f020e7227 */ /* 0x000fc800078e00ff */
[----:B------:R-:W-:Y:S02]  /*10d0*/  IMAD.MOV R13, RZ, RZ, -R13 ;  /* 0x000000ffff0d7224 */ /* 0x000fe400078e0a0d */
[----:B------:R-:W-:Y:S02]  /*10e0*/  IMAD.MOV R14, RZ, RZ, -R14 ;  /* 0x000000ffff0e7224 */ /* 0x000fe400078e0a0e */
[C---:B------:R-:W-:Y:S01]  /*10f0*/  IMAD R13, R22.reuse, R13, R19 ;  /* 0x0000000d160d7224 */ /* 0x040fe200078e0213 */
[----:B------:R-:W-:Y:S01]  /*1100*/  IABS R19, R32 ;  /* 0x0000002000137213 */ /* 0x000fe20000000000 */
[C---:B------:R-:W-:Y:S02]  /*1110*/  IMAD R14, R22.reuse, R14, R15 ;  /* 0x0000000e160e7224 */ /* 0x040fe400078e020f */
[--C-:B------:R-:W-:Y:S01]  /*1120*/  @!P2 IMAD.IADD R7, R7, 0x1, -R22.reuse ;  /* 0x000000010707a824 */ /* 0x100fe200078e0a16 */
[C---:B------:R-:W-:Y:S01]  /*1130*/  ISETP.GT.U32.AND P2, PT, R22.reuse, R10, PT ;  /* 0x0000000a1600720c */ /* 0x040fe20003f44070 */
[--C-:B------:R-:W-:Y:S01]  /*1140*/  @!P4 IMAD.IADD R11, R11, 0x1, -R22.reuse ;  /* 0x000000010b0bc824 */ /* 0x100fe200078e0a16 */
[----:B------:R-:W-:Y:S01]  /*1150*/  ISETP.GT.U32.AND P4, PT, R22, R13, PT ;  /* 0x0000000d1600720c */ /* 0x000fe20003f84070 */
[----:B------:R-:W-:Y:S01]  /*1160*/  @!P6 IMAD.IADD R12, R12, 0x1, -R22 ;  /* 0x000000010c0ce824 */ /* 0x000fe200078e0a16 */
[----:B------:R-:W-:Y:S01]  /*1170*/  ISETP.GT.U32.AND P6, PT, R22, R14, PT ;  /* 0x0000000e1600720c */ /* 0x000fe20003fc4070 */
[----:B------:R-:W-:-:S04]  /*1180*/  IMAD.HI.U32 R15, R2, R19, RZ ;  /* 0x00000013020f7227 */ /* 0x000fc800078e00ff */
[----:B------:R-:W-:Y:S02]  /*1190*/  IMAD.MOV R15, RZ, RZ, -R15 ;  /* 0x000000ffff0f7224 */ /* 0x000fe400078e0a0f */
[----:B------:R-:W-:Y:S02]  /*11a0*/  @!P1 IMAD.MOV R7, RZ, RZ, -R7 ;  /* 0x000000ffff079224 */ /* 0x000fe400078e0a07 */
[--C-:B------:R-:W-:Y:S01]  /*11b0*/  @!P2 IMAD.IADD R10, R10, 0x1, -R22.reuse ;  /* 0x000000010a0aa824 */ /* 0x100fe200078e0a16 */
[----:B------:R-:W-:Y:S01]  /*11c0*/  ISETP.GE.AND P2, PT, R18, RZ, PT ;  /* 0x000000ff1200720c */ /* 0x000fe20003f46270 */
[--C-:B------:R-:W-:Y:S02]  /*11d0*/  @!P4 IMAD.IADD R13, R13, 0x1, -R22.reuse ;  /* 0x000000010d0dc824 */ /* 0x100fe400078e0a16 */
[----:B------:R-:W-:Y:S01]  /*11e0*/  @!P6 IMAD.IADD R14, R14, 0x1, -R22 ;  /* 0x000000010e0ee824 */ /* 0x000fe200078e0a16 */
[----:B------:R-:W-:Y:S01]  /*11f0*/  ISETP.GT.U32.AND P6, PT, R22, R11, PT ;  /* 0x0000000b1600720c */ /* 0x000fe20003fc4070 */
[----:B------:R-:W-:Y:S01]  /*1200*/  IMAD.HI.U32 R18, R2, R25, RZ ;  /* 0x0000001902127227 */ /* 0x000fe200078e00ff */
[----:B------:R-:W-:-:S03]  /*1210*/  ISETP.GT.U32.AND P1, PT, R22, R13, PT ;  /* 0x0000000d1600720c */ /* 0x000fc60003f24070 */
[----:B------:R-:W-:Y:S02]  /*1220*/  IMAD R15, R22, R15, R19 ;  /* 0x0000000f160f7224 */ /* 0x000fe400078e0213 */
[----:B------:R-:W-:-:S03]  /*1230*/  IMAD.HI.U32 R17, R2, R23, RZ ;  /* 0x0000001702117227 */ /* 0x000fc600078e00ff */
[C---:B------:R-:W-:Y:S01]  /*1240*/  ISETP.GT.U32.AND P4, PT, R22.reuse, R15, PT ;  /* 0x0000000f1600720c */ /* 0x040fe20003f84070 */
[----:B------:R-:W-:Y:S02]  /*1250*/  IMAD.MOV R18, RZ, RZ, -R18 ;  /* 0x000000ffff127224 */ /* 0x000fe400078e0a12 */
[----:B------:R-:W-:Y:S02]  /*1260*/  IMAD.MOV R17, RZ, RZ, -R17 ;  /* 0x000000ffff117224 */ /* 0x000fe400078e0a11 */
[C---:B------:R-:W-:Y:S02]  /*1270*/  IMAD R19, R22.reuse, R18, R25 ;  /* 0x0000001216137224 */ /* 0x040fe400078e0219 */
[C---:B------:R-:W-:Y:S02]  /*1280*/  IMAD R17, R22.reuse, R17, R23 ;  /* 0x0000001116117224 */ /* 0x040fe400078e0217 */
[--C-:B------:R-:W-:Y:S01]  /*1290*/  @!P6 IMAD.IADD R11, R11, 0x1, -R22.reuse ;  /* 0x000000010b0be824 */ /* 0x100fe200078e0a16 */
[C---:B------:R-:W-:Y:S01]  /*12a0*/  ISETP.GT.U32.AND P6, PT, R22.reuse, R19, PT ;  /* 0x000000131600720c */ /* 0x040fe20003fc4070 */
[--C-:B------:R-:W-:Y:S01]  /*12b0*/  @!P1 IMAD.IADD R13, R13, 0x1, -R22.reuse ;  /* 0x000000010d0d9824 */ /* 0x100fe200078e0a16 */
[C---:B------:R-:W-:Y:S01]  /*12c0*/  ISETP.GT.U32.AND P1, PT, R22.reuse, R17, PT ;  /* 0x000000111600720c */ /* 0x040fe20003f24070 */
[C---:B------:R-:W-:Y:S01]  /*12d0*/  IMAD R16, R22.reuse, R16, R21 ;  /* 0x0000001016107224 */ /* 0x040fe200078e0215 */
[----:B------:R-:W-:Y:S01]  /*12e0*/  IABS R21, R35 ;  /* 0x0000002300157213 */ /* 0x000fe20000000000 */
[----:B------:R-:W-:Y:S01]  /*12f0*/  @!P5 IMAD.MOV R5, RZ, RZ, -R5 ;  /* 0x000000ffff05d224 */ /* 0x000fe200078e0a05 */
[C---:B------:R-:W-:Y:S01]  /*1300*/  ISETP.GT.U32.AND P5, PT, R22.reuse, R10, PT ;  /* 0x0000000a1600720c */ /* 0x040fe20003fa4070 */
[----:B------:R-:W-:Y:S01]  /*1310*/  @!P4 IMAD.IADD R15, R15, 0x1, -R22 ;  /* 0x000000010f0fc824 */ /* 0x000fe200078e0a16 */
[C---:B------:R-:W-:Y:S01]  /*1320*/  ISETP.GT.U32.AND P4, PT, R22.reuse, R14, PT ;  /* 0x0000000e1600720c */ /* 0x040fe20003f84070 */
[----:B------:R-:W-:Y:S01]  /*1330*/  @!P0 IMAD.MOV R6, RZ, RZ, -R6 ;  /* 0x000000ffff068224 */ /* 0x000fe200078e0a06 */
[C---:B------:R-:W-:Y:S01]  /*1340*/  ISETP.GT.U32.AND P0, PT, R22.reuse, R12, PT ;  /* 0x0000000c1600720c */ /* 0x040fe20003f04070 */
[----:B------:R-:W-:Y:S01]  /*1350*/  @!P3 IMAD.MOV R8, RZ, RZ, -R8 ;  /* 0x000000ffff08b224 */ /* 0x000fe200078e0a08 */
[----:B------:R-:W-:Y:S01]  /*1360*/  ISETP.GT.U32.AND P3, PT, R22, R15, PT ;  /* 0x0000000f1600720c */ /* 0x000fe20003f64070 */
[----:B------:R-:W-:-:S04]  /*1370*/  IMAD.HI.U32 R2, R2, R21, RZ ;  /* 0x0000001502027227 */ /* 0x000fc800078e00ff */
[----:B------:R-:W-:Y:S02]  /*1380*/  @!P6 IMAD.IADD R19, R19, 0x1, -R22 ;  /* 0x000000011313e824 */ /* 0x000fe400078e0a16 */
[----:B------:R-:W-:Y:S02]  /*1390*/  IMAD.MOV R2, RZ, RZ, -R2 ;  /* 0x000000ffff027224 */ /* 0x000fe400078e0a02 */
[--C-:B------:R-:W-:Y:S01]  /*13a0*/  @!P1 IMAD.IADD R17, R17, 0x1, -R22.reuse ;  /* 0x0000000111119824 */ /* 0x100fe200078e0a16 */
[----:B------:R-:W-:Y:S01]  /*13b0*/  ISETP.GT.U32.AND P1, PT, R22, R19, PT ;  /* 0x000000131600720c */ /* 0x000fe20003f24070 */
[----:B------:R-:W-:Y:S01]  /*13c0*/  @!P5 IMAD.IADD R10, R10, 0x1, -R22 ;  /* 0x000000010a0ad824 */ /* 0x000fe200078e0a16 */
[C---:B------:R-:W-:Y:S01]  /*13d0*/  ISETP.GT.U32.AND P5, PT, R22.reuse, R16, PT ;  /* 0x000000101600720c */ /* 0x040fe20003fa4070 */
[----:B------:R-:W-:Y:S01]  /*13e0*/  IMAD R18, R22, R2, R21 ;  /* 0x0000000216127224 */ /* 0x000fe200078e0215 */
[----:B------:R-:W-:Y:S01]  /*13f0*/  SHF.R.U32.HI R2, RZ, 0x5, R0 ;  /* 0x00000005ff027819 */ /* 0x000fe20000011600 */
[--C-:B------:R-:W-:Y:S01]  /*1400*/  @!P0 IMAD.IADD R12, R12, 0x1, -R22.reuse ;  /* 0x000000010c0c8824 */ /* 0x100fe200078e0a16 */
[----:B------:R-:W-:Y:S01]  /*1410*/  ISETP.GE.AND P0, PT, R24, RZ, PT ;  /* 0x000000ff1800720c */ /* 0x000fe20003f06270 */
[--C-:B------:R-:W-:Y:S01]  /*1420*/  @!P4 IMAD.IADD R14, R14, 0x1, -R22.reuse ;  /* 0x000000010e0ec824 */ /* 0x100fe200078e0a16 */
[----:B------:R-:W-:Y:S01]  /*1430*/  ISETP.GE.AND P4, PT, R26, RZ, PT ;  /* 0x000000ff1a00720c */ /* 0x000fe20003f86270 */
[--C-:B------:R-:W-:Y:S01]  /*1440*/  @!P3 IMAD.IADD R15, R15, 0x1, -R22.reuse ;  /* 0x000000010f0fb824 */ /* 0x100fe200078e0a16 */
[----:B------:R-:W-:Y:S01]  /*1450*/  ISETP.GE.AND P3, PT, R27, RZ, PT ;  /* 0x000000ff1b00720c */ /* 0x000fe20003f66270 */
[----:B------:R-:W-:Y:S01]  /*1460*/  IMAD R109, R92, R99, RZ ;  /* 0x000000635c6d7224 */ /* 0x000fe200078e02ff */
[----:B------:R-:W-:Y:S01]  /*1470*/  ISETP.GT.U32.AND P6, PT, R22, R18, PT ;  /* 0x000000121600720c */ /* 0x000fe20003fc4070 */
[--C-:B------:R-:W-:Y:S01]  /*1480*/  @!P1 IMAD.IADD R19, R19, 0x1, -R22.reuse ;  /* 0x0000000113139824 */ /* 0x100fe200078e0a16 */
[----:B------:R-:W-:Y:S01]  /*1490*/  ISETP.NE.U32.AND P1, PT, R38, RZ, PT ;  /* 0x000000ff2600720c */ /* 0x000fe20003f25070 */
[----:B------:R-:W-:Y:S01]  /*14a0*/  @!P5 IMAD.IADD R16, R16, 0x1, -R22 ;  /* 0x000000011010d824 */ /* 0x000fe200078e0a16 */
[----:B------:R-:W-:Y:S01]  /*14b0*/  ISETP.GE.AND P5, PT, R28, RZ, PT ;  /* 0x000000ff1c00720c */ /* 0x000fe20003fa6270 */
[----:B------:R-:W-:Y:S01]  /*14c0*/  @!P2 IMAD.MOV R19, RZ, RZ, -R19 ;  /* 0x000000ffff13a224 */ /* 0x000fe200078e0a13 */
[----:B------:R-:W-:Y:S01]  /*14d0*/  SEL R21, RZ, 0x90, !P1 ;  /* 0x00000090ff157807 */ /* 0x000fe20004800000 */
[----:B------:R-:W-:Y:S01]  /*14e0*/  @!P0 IMAD.MOV R9, RZ, RZ, -R9 ;  /* 0x000000ffff098224 */ /* 0x000fe200078e0a09 */
[C---:B------:R-:W-:Y:S01]  /*14f0*/  ISETP.GT.U32.AND P0, PT, R22.reuse, R16, PT ;  /* 0x000000101600720c */ /* 0x040fe20003f04070 */
[----:B------:R-:W-:Y:S01]  /*1500*/  @!P4 IMAD.MOV R10, RZ, RZ, -R10 ;  /* 0x000000ffff0ac224 */ /* 0x000fe200078e0a0a */
[----:B------:R-:W-:Y:S01]  /*1510*/  ISETP.GT.U32.AND P4, PT, R22, R17, PT ;  /* 0x000000111600720c */ /* 0x000fe20003f84070 */
[----:B------:R-:W-:Y:S01]  /*1520*/  @!P3 IMAD.MOV R11, RZ, RZ, -R11 ;  /* 0x000000ffff0bb224 */ /* 0x000fe200078e0a0b */
[----:B------:R-:W-:Y:S01]  /*1530*/  ISETP.GE.AND P3, PT, R30, RZ, PT ;  /* 0x000000ff1e00720c */ /* 0x000fe20003f66270 */
[----:B------:R-:W-:Y:S01]  /*1540*/  @!P6 IMAD.IADD R18, R18, 0x1, -R22 ;  /* 0x000000011212e824 */ /* 0x000fe200078e0a16 */
[----:B------:R-:W-:Y:S01]  /*1550*/  LOP3.LUT R94, R21, R4, RZ, 0x3c, !PT ;  /* 0x00000004155e7212 */ /* 0x000fe200078e3cff */
[----:B------:R-:W-:Y:S01]  /*1560*/  IMAD R4, R20, UR4, RZ ;  /* 0x0000000414047c24 */ /* 0x000fe2000f8e02ff */
[----:B------:R-:W0:Y:S01]  /*1570*/  LDC R21, c[0x0][0x240] ;  /* 0x00009000ff157b82 */ /* 0x000e220000000800 */
[----:B------:R-:W-:Y:S01]  /*1580*/  @!P5 IMAD.MOV R12, RZ, RZ, -R12 ;  /* 0x000000ffff0cd224 */ /* 0x000fe200078e0a0c */
[----:B------:R-:W-:Y:S01]  /*1590*/  ISETP.GT.U32.AND P6, PT, R22, R18, PT ;  /* 0x000000121600720c */ /* 0x000fe20003fc4070 */
[----:B------:R-:W-:Y:S01]  /*15a0*/  UMOV UR4, URZ ;  /* 0x0000003f00047c82 */ /* 0x000fe20008000000 */
[----:B------:R-:W-:Y:S01]  /*15b0*/  ISETP.GE.AND P5, PT, R31, RZ, PT ;  /* 0x000000ff1f00720c */ /* 0x000fe20003fa6270 */
[--C-:B------:R-:W-:Y:S01]  /*15c0*/  @!P0 IMAD.IADD R16, R16, 0x1, -R22.reuse ;  /* 0x0000000110108824 */ /* 0x100fe200078e0a16 */
[----:B------:R-:W-:Y:S01]  /*15d0*/  ISETP.GE.AND P0, PT, R32, RZ, PT ;  /* 0x000000ff2000720c */ /* 0x000fe20003f06270 */
[--C-:B------:R-:W-:Y:S01]  /*15e0*/  @!P4 IMAD.IADD R17, R17, 0x1, -R22.reuse ;  /* 0x000000011111c824 */ /* 0x100fe200078e0a16 */
[----:B------:R-:W-:Y:S01]  /*15f0*/  ISETP.GE.AND P4, PT, R33, RZ, PT ;  /* 0x000000ff2100720c */ /* 0x000fe20003f86270 */
[----:B------:R-:W-:Y:S01]  /*1600*/  @!P3 IMAD.MOV R13, RZ, RZ, -R13 ;  /* 0x000000ffff0db224 */ /* 0x000fe200078e0a0d */
[----:B------:R-:W-:Y:S01]  /*1610*/  ISETP.GE.AND P3, PT, R34, RZ, PT ;  /* 0x000000ff2200720c */ /* 0x000fe20003f66270 */
[-C--:B------:R-:W-:Y:S01]  /*1620*/  IMAD R111, R91, R99.reuse, RZ ;  /* 0x000000635b6f7224 */ /* 0x080fe200078e02ff */
[----:B------:R-:W-:Y:S01]  /*1630*/  ISETP.GE.AND P1, PT, R35, RZ, PT ;  /* 0x000000ff2300720c */ /* 0x000fe20003f26270 */
[----:B------:R-:W-:Y:S01]  /*1640*/  IMAD R113, R90, R99, RZ ;  /* 0x000000635a717224 */ /* 0x000fe200078e02ff */
[----:B------:R-:W-:Y:S01]  /*1650*/  R2UR UR42, R2 ;  /* 0x00000000022a72ca */ /* 0x000fe200000e0000 */
[----:B------:R-:W-:Y:S01]  /*1660*/  @!P6 IMAD.IADD R18, R18, 0x1, -R22 ;  /* 0x000000011212e824 */ /* 0x000fe200078e0a16 */
[----:B------:R-:W-:Y:S01]  /*1670*/  ISETP.NE.AND P6, PT, R29, RZ, PT ;  /* 0x000000ff1d00720c */ /* 0x000fe20003fc5270 */
[----:B------:R-:W-:Y:S01]  /*1680*/  @!P5 IMAD.MOV R14, RZ, RZ, -R14 ;  /* 0x000000ffff0ed224 */ /* 0x000fe200078e0a0e */
[----:B------:R-:W-:Y:S01]  /*1690*/  LOP3.LUT R2, RZ, R29, RZ, 0x33, !PT ;  /* 0x0000001dff027212 */ /* 0x000fe200078e33ff */
[----:B------:R-:W-:Y:S01]  /*16a0*/  @!P0 IMAD.MOV R15, RZ, RZ, -R15 ;  /* 0x000000ffff0f8224 */ /* 0x000fe200078e0a0f */
[----:B------:R-:W-:Y:S01]  /*16b0*/  LOP3.LUT R97, R94, 0x1000, R41, 0xf8, !PT ;  /* 0x000010005e617812 */ /* 0x000fe200078ef829 */
[----:B------:R-:W-:Y:S01]  /*16c0*/  @!P4 IMAD.MOV R16, RZ, RZ, -R16 ;  /* 0x000000ffff10c224 */ /* 0x000fe200078e0a10 */
[C---:B------:R-:W-:Y:S01]  /*16d0*/  SEL R3, R2.reuse, R3, !P6 ;  /* 0x0000000302037207 */ /* 0x040fe20007000000 */
[----:B------:R-:W-:Y:S01]  /*16e0*/  @!P3 IMAD.MOV R17, RZ, RZ, -R17 ;  /* 0x000000ffff11b224 */ /* 0x000fe200078e0a11 */
[C---:B------:R-:W-:Y:S01]  /*16f0*/  SEL R5, R2.reuse, R5, !P6 ;  /* 0x0000000502057207 */ /* 0x040fe20007000000 */
[----:B------:R-:W-:Y:S01]  /*1700*/  @!P1 IMAD.MOV R18, RZ, RZ, -R18 ;  /* 0x000000ffff129224 */ /* 0x000fe200078e0a12 */
[C---:B------:R-:W-:Y:S01]  /*1710*/  SEL R6, R2.reuse, R6, !P6 ;  /* 0x0000000602067207 */ /* 0x040fe20007000000 */
[----:B0-----:R-:W-:Y:S01]  /*1720*/  IMAD R3, R3, R21, RZ ;  /* 0x0000001503037224 */ /* 0x001fe200078e02ff */
[C---:B------:R-:W-:Y:S01]  /*1730*/  SEL R7, R2.reuse, R7, !P6 ;  /* 0x0000000702077207 */ /* 0x040fe20007000000 */
[-C--:B------:R-:W-:Y:S01]  /*1740*/  IMAD R139, R5, R21.reuse, RZ ;  /* 0x00000015058b7224 */ /* 0x080fe200078e02ff */
[----:B------:R-:W-:Y:S01]  /*1750*/  SEL R8, R2, R8, !P6 ;  /* 0x0000000802087207 */ /* 0x000fe20007000000 */
[----:B------:R-:W-:Y:S01]  /*1760*/  IMAD R6, R6, R21, RZ ;  /* 0x0000001506067224 */ /* 0x000fe200078e02ff */
        /* <DEDUP_REMOVED lines=19> */
[-C--:B------:R-:W-:Y:S01]  /*18a0*/  IMAD R181, R16, R21.reuse, RZ ;  /* 0x0000001510b57224 */ /* 0x080fe200078e02ff */
[-C--:B-1----:R-:W-:Y:S01]  /*18b0*/  LEA R100, P2, R3, R114.reuse, 0x1 ;  /* 0x0000007203647211 */ /* 0x082fe200078408ff */
[-C--:B------:R-:W-:Y:S01]  /*18c0*/  IMAD R217, R17, R21.reuse, RZ ;  /* 0x0000001511d97224 */ /* 0x080fe200078e02ff */
[-C--:B------:R-:W-:Y:S01]  /*18d0*/  LEA R102, P3, R139, R114.reuse, 0x1 ;  /* 0x000000728b667211 */ /* 0x080fe200078608ff */
[----:B------:R-:W-:Y:S01]  /*18e0*/  IMAD R215, R18, R21, RZ ;  /* 0x0000001512d77224 */ /* 0x000fe200078e02ff */
[-C--:B------:R-:W-:Y:S01]  /*18f0*/  LEA R104, P4, R6, R114.reuse, 0x1 ;  /* 0x0000007206687211 */ /* 0x080fe200078808ff */
[----:B------:R-:W-:Y:S01]  /*1900*/  IMAD R117, R88, R99, RZ ;  /* 0x0000006358757224 */ /* 0x000fe200078e02ff */
[----:B------:R-:W-:Y:S01]  /*1910*/  SEL R2, R2, R19, !P6 ;  /* 0x0000001302027207 */ /* 0x000fe20007000000 */
[-C--:B------:R-:W-:Y:S01]  /*1920*/  IMAD R119, R87, R99.reuse, RZ ;  /* 0x0000006357777224 */ /* 0x080fe200078e02ff */
[-C--:B------:R-:W-:Y:S01]  /*1930*/  LEA R36, P5, R7, R114.reuse, 0x1 ;  /* 0x0000007207247211 */ /* 0x080fe200078a08ff */
[----:B------:R-:W-:Y:S01]  /*1940*/  IMAD R121, R86, R99, RZ ;  /* 0x0000006356797224 */ /* 0x000fe200078e02ff */
[----:B------:R-:W-:Y:S01]  /*1950*/  LEA.HI.X.SX32 R137, R3, R115, 0x1, P2 ;  /* 0x0000007303897211 */ /* 0x000fe200010f0eff */
[----:B------:R-:W-:Y:S01]  /*1960*/  IMAD R2, R2, R21, RZ ;  /* 0x0000001502027224 */ /* 0x000fe200078e02ff */
[----:B------:R-:W-:Y:S01]  /*1970*/  LEA.HI.X.SX32 R139, R139, R115, 0x1, P3 ;  /* 0x000000738b8b7211 */ /* 0x000fe200018f0eff */
[----:B------:R-:W-:Y:S01]  /*1980*/  IMAD R123, R85, R99, RZ ;  /* 0x00000063557b7224 */ /* 0x000fe200078e02ff */
[----:B------:R-:W-:Y:S01]  /*1990*/  LEA.HI.X.SX32 R141, R6, R115, 0x1, P4 ;  /* 0x00000073068d7211 */ /* 0x000fe200020f0eff */
[-C--:B------:R-:W-:Y:S01]  /*19a0*/  IMAD R125, R84, R99.reuse, RZ ;  /* 0x00000063547d7224 */ /* 0x080fe200078e02ff */
[-C--:B------:R-:W-:Y:S01]  /*19b0*/  LEA R34, P6, R8, R114.reuse, 0x1 ;  /* 0x0000007208227211 */ /* 0x080fe200078c08ff */
        /* <DEDUP_REMOVED lines=8> */
[----:B------:R-:W-:Y:S01]  /*1a40*/  IMAD R75, R78, R99, RZ ;  /* 0x000000634e4b7224 */ /* 0x000fe200078e02ff */
[----:B------:R-:W-:Y:S01]  /*1a50*/  LEA.HI.X.SX32 R37, R7, R115, 0x1, P5 ;  /* 0x0000007307257211 */ /* 0x000fe200028f0eff */
        /* <DEDUP_REMOVED lines=8> */
[----:B------:R-:W-:Y:S01]  /*1ae0*/  IMAD R47, R66, R99, RZ ;  /* 0x00000063422f7224 */ /* 0x000fe200078e02ff */
[-C--:B------:R-:W-:Y:S01]  /*1af0*/  LEA.HI.X.SX32 R23, R11, R115.reuse, 0x1, P3 ;  /* 0x000000730b177211 */ /* 0x080fe200018f0eff */
[----:B------:R-:W-:Y:S01]  /*1b00*/  UIADD3.X UR9, UR4, 0x40000040, URZ, UP0, !UPT ;  /* 0x4000004004097890 */ /* 0x000fe200087fe43f */
        /* <DEDUP_REMOVED lines=13> */
[----:B------:R-:W-:Y:S01]  /*1be0*/  IMAD R61, R50, R99, RZ ;  /* 0x00000063323d7224 */ /* 0x000fe200078e02ff */
[----:B------:R-:W-:-:S02]  /*1bf0*/  LEA R114, P5, R2, R114, 0x1 ;  /* 0x0000007202727211 */ /* 0x000fc400078a08ff */
[----:B------:R-:W-:Y:S02]  /*1c00*/  CS2R R24, SRZ ;  /* 0x0000000000187805 */ /* 0x000fe4000001ff00 */
[----:B------:R-:W-:Y:S02]  /*1c10*/  LEA R5, P0, R4, UR6, 0x1 ;  /* 0x0000000604057c11 */ /* 0x000fe4000f8008ff */
[----:B------:R-:W-:Y:S02]  /*1c20*/  CS2R R26, SRZ ;  /* 0x00000000001a7805 */ /* 0x000fe4000001ff00 */
[----:B------:R-:W-:Y:S02]  /*1c30*/  LEA.HI.X.SX32 R213, R2, R115, 0x1, P5 ;  /* 0x0000007302d57211 */ /* 0x000fe400028f0eff */
[----:B------:R-:W-:Y:S02]  /*1c40*/  CS2R R28, SRZ ;  /* 0x00000000001c7805 */ /* 0x000fe4000001ff00 */
[----:B------:R-:W-:-:S02]  /*1c50*/  LOP3.LUT R2, R0, 0xc0, RZ, 0xc0, !PT ;  /* 0x000000c000027812 */ /* 0x000fc400078ec0ff */
[----:B------:R-:W-:Y:S02]  /*1c60*/  CS2R R30, SRZ ;  /* 0x00000000001e7805 */ /* 0x000fe4000001ff00 */
[----:B------:R-:W-:Y:S01]  /*1c70*/  LEA.HI.X.SX32 R17, R14, R115, 0x1, P6 ;  /* 0x000000730e117211 */ /* 0x000fe200030f0eff */
[----:B------:R-:W-:Y:S01]  /*1c80*/  IMAD R103, R46, R103, RZ ;  /* 0x000000672e677224 */ /* 0x000fe200078e02ff */
[----:B------:R-:W-:Y:S01]  /*1c90*/  SHF.R.U32.HI R3, RZ, 0x2, R2 ;  /* 0x00000002ff037819 */ /* 0x000fe20000011602 */
[----:B------:R-:W-:Y:S01]  /*1ca0*/  UIADD3.64 UR16, UR8, 0x80, URZ ;  /* 0x0000008008107897 */ /* 0x000fe2000fffe03f */
[-C--:B------:R-:W-:Y:S01]  /*1cb0*/  LEA.HI.X.SX32 R145, R15, R115.reuse, 0x1, P1 ;  /* 0x000000730f917211 */ /* 0x080fe200008f0eff */
[----:B------:R-:W-:Y:S01]  /*1cc0*/  UIADD3.64 UR20, UR8, 0x100, URZ ;  /* 0x0000010008147897 */ /* 0x000fe2000fffe03f */
[----:B------:R-:W-:Y:S01]  /*1cd0*/  LOP3.LUT R98, R3, 0x1fe, R40, 0x78, !PT ;  /* 0x000001fe03627812 */ /* 0x000fe200078e7828 */
[----:B------:R-:W-:Y:S01]  /*1ce0*/  UIADD3.64 UR24, UR8, 0x180, URZ ;  /* 0x0000018008187897 */ /* 0x000fe2000fffe03f */
[-C--:B------:R-:W-:Y:S01]  /*1cf0*/  LEA.HI.X.SX32 R181, R181, R115.reuse, 0x1, P2 ;  /* 0x00000073b5b57211 */ /* 0x080fe200010f0eff */
[----:B------:R-:W-:Y:S01]  /*1d00*/  UIADD3.64 UR28, UR8, 0x200, URZ ;  /* 0x00000200081c7897 */ /* 0x000fe2000fffe03f */
[-C--:B------:R-:W-:Y:S01]  /*1d10*/  LEA.HI.X.SX32 R217, R217, R115.reuse, 0x1, P3 ;  /* 0x00000073d9d97211 */ /* 0x080fe200018f0eff */
[----:B------:R-:W-:Y:S01]  /*1d20*/  UIADD3.64 UR32, UR8, 0x280, URZ ;  /* 0x0000028008207897 */ /* 0x000fe2000fffe03f */
[----:B------:R-:W-:Y:S01]  /*1d30*/  LEA.HI.X.SX32 R215, R215, R115, 0x1, P4 ;  /* 0x00000073d7d77211 */ /* 0x000fe200020f0eff */
[-C--:B------:R-:W-:Y:S01]  /*1d40*/  IMAD R115, R89, R99.reuse, RZ ;  /* 0x0000006359737224 */ /* 0x080fe200078e02ff */
[----:B------:R-:W-:Y:S01]  /*1d50*/  LEA.HI.X.SX32 R4, R4, UR7, 0x1, P0 ;  /* 0x0000000704047c11 */ /* 0x000fe200080f0eff */
[----:B------:R-:W-:Y:S01]  /*1d60*/  IMAD R99, R48, R99, RZ ;  /* 0x0000006330637224 */ /* 0x000fe200078e02ff */
[----:B------:R-:W-:Y:S01]  /*1d70*/  LOP3.LUT R96, R98, 0x40, RZ, 0x3c, !PT ;  /* 0x0000004062607812 */ /* 0x000fe200078e3cff */
[----:B------:R-:W-:Y:S01]  /*1d80*/  UIADD3.64 UR36, UR8, 0x300, URZ ;  /* 0x0000030008247897 */ /* 0x000fe2000fffe03f */
[----:B------:R-:W-:-:S02]  /*1d90*/  LOP3.LUT R95, R97, 0x20, RZ, 0x3c, !PT ;  /* 0x00000020615f7812 */ /* 0x000fc400078e3cff */
[C---:B------:R-:W-:Y:S02]  /*1da0*/  LOP3.LUT R94, R97.reuse, 0x40, RZ, 0x3c, !PT ;  /* 0x00000040615e7812 */ /* 0x040fe400078e3cff */
[----:B------:R-:W-:-:S07]  /*1db0*/  LOP3.LUT R93, R97, 0x60, RZ, 0x3c, !PT ;  /* 0x00000060615d7812 */ /* 0x000fce00078e3cff */
.L_x_1:
[----:B------:R-:W-:Y:S01]  /*1dc0*/  ISETP.GE.AND P1, PT, R50, UR40, PT ;  /* 0x0000002832007c0c */ /* 0x000fe2000bf26270 */
[----:B------:R-:W-:Y:S01]  /*1dd0*/  IMAD.MOV.U32 R2, RZ, RZ, R5 ;  /* 0x000000ffff027224 */ /* 0x000fe200078e0005 */
[----:B------:R-:W-:Y:S01]  /*1de0*/  ISETP.GE.AND P0, PT, R39, UR40, PT ;  /* 0x0000002827007c0c */ /* 0x000fe2000bf06270 */
[----:B------:R-:W-:Y:S01]  /*1df0*/  IMAD.MOV.U32 R3, RZ, RZ, R4 ;  /* 0x000000ffff037224 */ /* 0x000fe200078e0004 */
[----:B------:R-:W-:Y:S02]  /*1e00*/  PRMT R185, RZ, 0x7610, R185 ;  /* 0x00007610ffb97816 */ /* 0x000fe400000000b9 */
[----:B------:R-:W-:Y:S01]  /*1e10*/  PRMT R183, RZ, 0x7610, R183 ;  /* 0x00007610ffb77816 */ /* 0x000fe200000000b7 */
[----:B------:R-:W-:Y:S01]  /*1e20*/  IMAD.WIDE R8, R61, 0x2, R2 ;  /* 0x000000023d087825 */ /* 0x000fe200078e0202 */
[----:B------:R-:W-:-:S03]  /*1e30*/  PRMT R189, RZ, 0x7610, R189 ;  /* 0x00007610ffbd7816 */ /* 0x000fc600000000bd */
[--C-:B------:R-:W-:Y:S02]  /*1e40*/  IMAD.WIDE R4, R53, 0x2, R2.reuse ;  /* 0x0000000235047825 */ /* 0x100fe400078e0202 */
[----:B------:R0:W2:Y:S01]  /*1e50*/  @!P1 LDG.E.U16 R185, desc[UR14][R8.64] ;  /* 0x0000000e08b99981 */ /* 0x0000a2000c1e1500 */
[----:B------:R-:W-:Y:S01]  /*1e60*/  ISETP.GE.AND P1, PT, R58, UR40, PT ;  /* 0x000000283a007c0c */ /* 0x000fe2000bf26270 */
[----:B------:R-:W-:Y:S01]  /*1e70*/  IMAD.WIDE R10, R107, 0x2, R2 ;  /* 0x000000026b0a7825 */ /* 0x000fe200078e0202 */
[----:B------:R-:W-:Y:S02]  /*1e80*/  PRMT R193, RZ, 0x7610, R193 ;  /* 0x00007610ffc17816 */ /* 0x000fe400000000c1 */
[----:B------:R-:W-:Y:S02]  /*1e90*/  PRMT R147, RZ, 0x7610, R147 ;  /* 0x00007610ff937816 */ /* 0x000fe40000000093 */
[----:B------:R-:W3:Y:S01]  /*1ea0*/  @!P0 LDG.E.U16 R183, desc[UR14][R10.64] ;  /* 0x0000000e0ab78981 */ /* 0x000ee2000c1e1500 */
[----:B------:R-:W-:-:S06]  /*1eb0*/  ISETP.GE.AND P0, PT, R54, UR40, PT ;  /* 0x0000002836007c0c */ /* 0x000fcc000bf06270 */
[----:B------:R1:W4:Y:S01]  /*1ec0*/  @!P1 LDG.E.U16 R189, desc[UR14][R4.64] ;  /* 0x0000000e04bd9981 */ /* 0x000322000c1e1500 */
[----:B------:R-:W-:Y:S01]  /*1ed0*/  ISETP.GE.AND P1, PT, R66, UR40, PT ;  /* 0x0000002842007c0c */ /* 0x000fe2000bf26270 */
[----:B0-----:R-:W-:-:S12]  /*1ee0*/  IMAD.WIDE R8, R47, 0x2, R2 ;  /* 0x000000022f087825 */ /* 0x001fd800078e0202 */
[----:B------:R0:W5:Y:S01]  /*1ef0*/  @!P1 LDG.E.U16 R193, desc[UR14][R8.64] ;  /* 0x0000000e08c19981 */ /* 0x000162000c1e1500 */
[----:B------:R-:W-:Y:S01]  /*1f00*/  ISETP.GE.AND P1, PT, R74, UR40, PT ;  /* 0x000000284a007c0c */ /* 0x000fe2000bf26270 */
[----:B-1----:R-:W-:Y:S01]  /*1f10*/  IMAD.WIDE R4, R45, 0x2, R2 ;  /* 0x000000022d047825 */ /* 0x002fe200078e0202 */
[----:B------:R-:W-:-:S11]  /*1f20*/  PRMT R163, RZ, 0x7610, R163 ;  /* 0x00007610ffa37816 */ /* 0x000fd600000000a3 */
[----:B------:R-:W2:Y:S01]  /*1f30*/  @!P1 LDG.E.U16 R147, desc[UR14][R4.64] ;  /* 0x0000000e04939981 */ /* 0x000ea2000c1e1500 */
[----:B------:R-:W-:Y:S01]  /*1f40*/  ISETP.GE.AND P1, PT, R79, UR40, PT ;  /* 0x000000284f007c0c */ /* 0x000fe2000bf26270 */
[----:B0-----:R-:W-:Y:S01]  /*1f50*/  IMAD.WIDE R8, R135, 0x2, R2 ;  /* 0x0000000287087825 */ /* 0x001fe200078e0202 */
[----:B------:R-:W-:-:S03]  /*1f60*/  PRMT R187, RZ, 0x7610, R187 ;  /* 0x00007610ffbb7816 */ /* 0x000fc600000000bb */
[----:B------:R-:W-:-:S05]  /*1f70*/  IMAD.WIDE R6, R59, 0x2, R2 ;  /* 0x000000023b067825 */ /* 0x000fca00078e0202 */
[----:B------:R0:W4:Y:S04]  /*1f80*/  @!P0 LDG.E.U16 R187, desc[UR14][R6.64] ;  /* 0x0000000e06bb8981 */ /* 0x000128000c1e1500 */
[----:B------:R-:W5:Y:S01]  /*1f90*/  @!P1 LDG.E.U16 R163, desc[UR14][R8.64] ;  /* 0x0000000e08a39981 */ /* 0x000f62000c1e1500 */
[----:B------:R-:W-:Y:S01]  /*1fa0*/  ISETP.GE.AND P0, PT, R62, UR40, PT ;  /* 0x000000283e007c0c */ /* 0x000fe2000bf06270 */
[----:B------:R-:W-:Y:S01]  /*1fb0*/  IMAD.WIDE R10, R51, 0x2, R2 ;  /* 0x00000002330a7825 */ /* 0x000fe200078e0202 */
[----:B------:R-:W-:Y:S02]  /*1fc0*/  PRMT R191, RZ, 0x7610, R191 ;  /* 0x00007610ffbf7816 */ /* 0x000fe400000000bf */
[----:B------:R-:W-:-:S09]  /*1fd0*/  PRMT R195, RZ, 0x7610, R195 ;  /* 0x00007610ffc37816 */ /* 0x000fd200000000c3 */
[----:B------:R1:W4:Y:S01]  /*1fe0*/  @!P0 LDG.E.U16 R191, desc[UR14][R10.64] ;  /* 0x0000000e0abf8981 */ /* 0x000322000c1e1500 */
[----:B------:R-:W-:Y:S01]  /*1ff0*/  ISETP.GE.AND P0, PT, R70, UR40, PT ;  /* 0x0000002846007c0c */ /* 0x000fe2000bf06270 */
[----:B0-----:R-:W-:Y:S01]  /*2000*/  IMAD.WIDE R6, R67, 0x2, R2 ;  /* 0x0000000243067825 */ /* 0x001fe200078e0202 */
[----:B------:R-:W-:-:S11]  /*2010*/  PRMT R171, RZ, 0x7610, R171 ;  /* 0x00007610ffab7816 */ /* 0x000fd600000000ab */
[----:B------:R0:W4:Y:S01]  /*2020*/  @!P0 LDG.E.U16 R195, desc[UR14][R6.64] ;  /* 0x0000000e06c38981 */ /* 0x000122000c1e1500 */
[----:B------:R-:W-:Y:S01]  /*2030*/  ISETP.GE.AND P0, PT, R77, UR40, PT ;  /* 0x000000284d007c0c */ /* 0x000fe2000bf06270 */
[----:B-1----:R-:W-:Y:S01]  /*2040*/  IMAD.WIDE R10, R73, 0x2, R2 ;  /* 0x00000002490a7825 */ /* 0x002fe200078e0202 */
[----:B------:R-:W-:-:S11]  /*2050*/  PRMT R161, RZ, 0x7610, R161 ;  /* 0x00007610ffa17816 */ /* 0x000fd600000000a1 */
[----:B------:R1:W4:Y:S01]  /*2060*/  @!P0 LDG.E.U16 R171, desc[UR14][R10.64] ;  /* 0x0000000e0aab8981 */ /* 0x000322000c1e1500 */
[----:B------:R-:W-:Y:S01]  /*2070*/  ISETP.GE.AND P0, PT, R81, UR40, PT ;  /* 0x0000002851007c0c */ /* 0x000fe2000bf06270 */
[----:B0-----:R-:W-:Y:S01]  /*2080*/  IMAD.WIDE R6, R131, 0x2, R2 ;  /* 0x0000000283067825 */ /* 0x001fe200078e0202 */
[----:B------:R-:W-:Y:S02]  /*2090*/  PRMT R155, RZ, 0x7610, R155 ;  /* 0x00007610ff9b7816 */ /* 0x000fe4000000009b */
[----:B------:R-:W-:-:S09]  /*20a0*/  ISETP.GE.AND P1, PT, R83, UR40, PT ;  /* 0x0000002853007c0c */ /* 0x000fd2000bf26270 */
[----:B------:R0:W4:Y:S01]  /*20b0*/  @!P0 LDG.E.U16 R161, desc[UR14][R6.64] ;  /* 0x0000000e06a18981 */ /* 0x000122000c1e1500 */
[----:B------:R-:W-:Y:S01]  /*20c0*/  ISETP.GE.AND P0, PT, R85, UR40, PT ;  /* 0x0000002855007c0c */ /* 0x000fe2000bf06270 */
[----:B-1----:R-:W-:Y:S01]  /*20d0*/  IMAD.WIDE R10, R123, 0x2, R2 ;  /* 0x000000027b0a7825 */ /* 0x002fe200078e0202 */
[----:B------:R-:W-:-:S03]  /*20e0*/  PRMT R157, RZ, 0x7610, R157 ;  /* 0x00007610ff9d7816 */ /* 0x000fc6000000009d */
[----:B------:R-:W-:Y:S01]  /*20f0*/  IMAD.WIDE R4, R127, 0x2, R2 ;  /* 0x000000027f047825 */ /* 0x000fe200078e0202 */
[----:B------:R-:W-:-:S03]  /*2100*/  PRMT R153, RZ, 0x7610, R153 ;  /* 0x00007610ff997816 */ /* 0x000fc60000000099 */
[--C-:B0-----:R-:W-:Y:S01]  /*2110*/  IMAD.WIDE R6, R99, 0x2, R2.reuse ;  /* 0x0000000263067825 */ /* 0x101fe200078e0202 */
[----:B------:R-:W4:Y:S04]  /*2120*/  @!P1 LDG.E.U16 R157, desc[UR14][R4.64] ;  /* 0x0000000e049d9981 */ /* 0x000f28000c1e1500 */
[----:B------:R-:W4:Y:S01]  /*2130*/  @!P0 LDG.E.U16 R155, desc[UR14][R10.64] ;  /* 0x0000000e0a9b8981 */ /* 0x000f22000c1e1500 */
[----:B------:R-:W-:Y:S02]  /*2140*/  ISETP.GE.AND P0, PT, R48, UR40, PT ;  /* 0x0000002830007c0c */ /* 0x000fe4000bf06270 */
[----:B------:R-:W-:Y:S01]  /*2150*/  ISETP.GE.AND P1, PT, R52, UR40, PT ;  /* 0x0000002834007c0c */ /* 0x000fe2000bf26270 */
[----:B------:R-:W-:Y:S01]  /*2160*/  IMAD.WIDE R8, R63, 0x2, R2 ;  /* 0x000000023f087825 */ /* 0x000fe200078e0202 */
[----:B------:R-:W-:-:S09]  /*2170*/  PRMT R151, RZ, 0x7610, R151 ;  /* 0x00007610ff977816 */ /* 0x000fd20000000097 */
[----:B------:R-:W4:Y:S01]  /*2180*/  @!P0 LDG.E.U16 R153, desc[UR14][R6.64] ;  /* 0x0000000e06998981 */ /* 0x000f22000c1e1500 */
[----:B------:R-:W-:Y:S02]  /*2190*/  ISETP.GE.AND P0, PT, R64, UR40, PT ;  /* 0x0000002840007c0c */ /* 0x000fe4000bf06270 */
[----:B------:R-:W-:Y:S01]  /*21a0*/  PRMT R169, RZ, 0x7610, R169 ;  /* 0x00007610ffa97816 */ /* 0x000fe200000000a9 */
[----:B------:R0:W4:Y:S01]  /*21b0*/  @!P1 LDG.E.U16 R151, desc[UR14][R8.64] ;  /* 0x0000000e08979981 */ /* 0x000122000c1e1500 */
[----:B------:R-:W-:Y:S02]  /*21c0*/  ISETP.GE.AND P2, PT, R56, UR40, PT ;  /* 0x0000002838007c0c */ /* 0x000fe4000bf46270 */
[----:B------:R-:W-:Y:S01]  /*21d0*/  ISETP.GE.AND P1, PT, R68, UR40, PT ;  /* 0x0000002844007c0c */ /* 0x000fe2000bf26270 */
[----:B0-----:R-:W-:Y:S01]  /*21e0*/  IMAD.WIDE R8, R49, 0x2, R2 ;  /* 0x0000000231087825 */ /* 0x001fe200078e0202 */
[----:B------:R-:W-:-:S05]  /*21f0*/  PRMT R149, RZ, 0x7610, R149 ;  /* 0x00007610ff957816 */ /* 0x000fca0000000095 */
[----:B------:R0:W4:Y:S01]  /*2200*/  @!P0 LDG.E.U16 R169, desc[UR14][R8.64] ;  /* 0x0000000e08a98981 */ /* 0x000122000c1e1500 */
[----:B------:R-:W-:Y:S01]  /*2210*/  ISETP.GE.AND P0, PT, R80, UR40, PT ;  /* 0x0000002850007c0c */ /* 0x000fe2000bf06270 */
[----:B------:R-:W-:Y:S01]  /*2220*/  IMAD.WIDE R4, R55, 0x2, R2 ;  /* 0x0000000237047825 */ /* 0x000fe200078e0202 */
[----:B------:R-:W-:Y:S02]  /*2230*/  ISETP.GE.AND P3, PT, R60, UR40, PT ;  /* 0x000000283c007c0c */ /* 0x000fe4000bf66270 */
[----:B------:R-:W-:Y:S01]  /*2240*/  PRMT R167, RZ, 0x7610, R167 ;  /* 0x00007610ffa77816 */ /* 0x000fe200000000a7 */
[----:B------:R-:W-:Y:S01]  /*2250*/  IMAD.WIDE R10, R65, 0x2, R2 ;  /* 0x00000002410a7825 */ /* 0x000fe200078e0202 */
[----:B------:R-:W4:Y:S01]  /*2260*/  @!P2 LDG.E.U16 R149, desc[UR14][R4.64] ;  /* 0x0000000e0495a981 */ /* 0x000f22000c1e1500 */
[----:B------:R-:W-:Y:S02]  /*2270*/  PRMT R177, RZ, 0x7610, R177 ;  /* 0x00007610ffb17816 */ /* 0x000fe400000000b1 */
[----:B------:R-:W-:Y:S01]  /*2280*/  ISETP.GE.AND P2, PT, R72, UR40, PT ;  /* 0x0000002848007c0c */ /* 0x000fe2000bf46270 */
[----:B0-----:R-:W-:Y:S01]  /*2290*/  IMAD.WIDE R8, R133, 0x2, R2 ;  /* 0x0000000285087825 */ /* 0x001fe200078e0202 */
[----:B------:R-:W-:Y:S01]  /*22a0*/  ISETP.GE.AND P4, PT, R78, UR40, PT ;  /* 0x000000284e007c0c */ /* 0x000fe2000bf86270 */
[----:B------:R0:W4:Y:S01]  /*22b0*/  @!P1 LDG.E.U16 R167, desc[UR14][R10.64] ;  /* 0x0000000e0aa79981 */ /* 0x000122000c1e1500 */
[----:B------:R-:W-:Y:S01]  /*22c0*/  PRMT R159, RZ, 0x7610, R159 ;  /* 0x00007610ff9f7816 */ /* 0x000fe2000000009f */
[--C-:B------:R-:W-:Y:S01]  /*22d0*/  IMAD.WIDE R14, R57, 0x2, R2.reuse ;  /* 0x00000002390e7825 */ /* 0x100fe200078e0202 */
[----:B------:R-:W-:Y:S01]  /*22e0*/  ISETP.GE.AND P1, PT, R82, UR40, PT ;  /* 0x0000002852007c0c */ /* 0x000fe2000bf26270 */
[----:B------:R-:W4:Y:S01]  /*22f0*/  @!P0 LDG.E.U16 R177, desc[UR14][R8.64] ;  /* 0x0000000e08b18981 */ /* 0x000f22000c1e1500 */
[----:B------:R-:W-:Y:S01]  /*2300*/  ISETP.GE.AND P0, PT, R86, UR40, PT ;  /* 0x0000002856007c0c */ /* 0x000fe2000bf06270 */
[----:B------:R-:W-:Y:S01]  /*2310*/  IMAD.WIDE R12, R69, 0x2, R2 ;  /* 0x00000002450c7825 */ /* 0x000fe200078e0202 */
[----:B------:R-:W-:Y:S01]  /*2320*/  PRMT R165, RZ, 0x7610, R165 ;  /* 0x00007610ffa57816 */ /* 0x000fe200000000a5 */
[----:B------:R-:W4:Y:S01]  /*2330*/  @!P3 LDG.E.U16 R159, desc[UR14][R14.64] ;  /* 0x0000000e0e9fb981 */ /* 0x000f22000c1e1500 */
[----:B------:R-:W-:Y:S01]  /*2340*/  PRMT R173, RZ, 0x7610, R173 ;  /* 0x00007610ffad7816 */ /* 0x000fe200000000ad */
[----:B------:R-:W-:Y:S01]  /*2350*/  IMAD.WIDE R6, R75, 0x2, R2 ;  /* 0x000000024b067825 */ /* 0x000fe200078e0202 */
[----:B------:R-:W-:-:S02]  /*2360*/  ISETP.GE.AND P3, PT, R76, UR40, PT ;  /* 0x000000284c007c0c */ /* 0x000fc4000bf66270 */
[----:B------:R-:W4:Y:S01]  /*2370*/  @!P2 LDG.E.U16 R165, desc[UR14][R12.64] ;  /* 0x0000000e0ca5a981 */ /* 0x000f22000c1e1500 */
[----:B------:R-:W-:Y:S01]  /*2380*/  PRMT R179, RZ, 0x7610, R179 ;  /* 0x00007610ffb37816 */ /* 0x000fe200000000b3 */
[----:B0-----:R-:W-:Y:S01]  /*2390*/  IMAD.WIDE R10, R129, 0x2, R2 ;  /* 0x00000002810a7825 */ /* 0x001fe200078e0202 */
[----:B------:R-:W-:Y:S01]  /*23a0*/  PRMT R199, RZ, 0x7610, R199 ;  /* 0x00007610ffc77816 */ /* 0x000fe200000000c7 */
[----:B------:R0:W4:Y:S01]  /*23b0*/  @!P4 LDG.E.U16 R173, desc[UR14][R6.64] ;  /* 0x0000000e06adc981 */ /* 0x000122000c1e1500 */
[----:B------:R-:W-:Y:S01]  /*23c0*/  ISETP.GE.AND P2, PT, R84, UR40, PT ;  /* 0x0000002854007c0c */ /* 0x000fe2000bf46270 */
[----:B------:R-:W-:Y:S01]  /*23d0*/  IMAD.WIDE R4, R71, 0x2, R2 ;  /* 0x0000000247047825 */ /* 0x000fe200078e0202 */
[----:B------:R-:W-:Y:S01]  /*23e0*/  PRMT R175, RZ, 0x7610, R175 ;  /* 0x00007610ffaf7816 */ /* 0x000fe200000000af */
[----:B------:R-:W4:Y:S02]  /*23f0*/  @!P1 LDG.E.U16 R179, desc[UR14][R10.64] ;  /* 0x0000000e0ab39981 */ /* 0x000f24000c1e1500 */
[----:B0-----:R-:W-:Y:S01]  /*2400*/  IMAD.WIDE R6, R121, 0x2, R2 ;  /* 0x0000000279067825 */ /* 0x001fe200078e0202 */
[----:B------:R-:W-:-:S02]  /*2410*/  ISETP.GE.AND P1, PT, R87, UR40, PT ;  /* 0x0000002857007c0c */ /* 0x000fc4000bf26270 */
[----:B------:R0:W4:Y:S01]  /*2420*/  @!P3 LDG.E.U16 R175, desc[UR14][R4.64] ;  /* 0x0000000e04afb981 */ /* 0x000122000c1e1500 */
[----:B------:R-:W-:-:S03]  /*2430*/  PRMT R197, RZ, 0x7610, R197 ;  /* 0x00007610ffc57816 */ /* 0x000fc600000000c5 */
[----:B------:R-:W4:Y:S01]  /*2440*/  @!P0 LDG.E.U16 R199, desc[UR14][R6.64] ;  /* 0x0000000e06c78981 */ /* 0x000f22000c1e1500 */
[----:B------:R-:W-:Y:S01]  /*2450*/  ISETP.GE.AND P0, PT, R88, UR40, PT ;  /* 0x0000002858007c0c */ /* 0x000fe2000bf06270 */
[----:B0-----:R-:W-:Y:S01]  /*2460*/  IMAD.WIDE R4, R125, 0x2, R2 ;  /* 0x000000027d047825 */ /* 0x001fe200078e0202 */
[----:B------:R-:W-:Y:S02]  /*2470*/  PRMT R201, RZ, 0x7610, R201 ;  /* 0x00007610ffc97816 */ /* 0x000fe400000000c9 */
[----:B------:R-:W-:Y:S01]  /*2480*/  PRMT R203, RZ, 0x7610, R203 ;  /* 0x00007610ffcb7816 */ /* 0x000fe200000000cb */
[--C-:B------:R-:W-:Y:S01]  /*2490*/  IMAD.WIDE R8, R119, 0x2, R2.reuse ;  /* 0x0000000277087825 */ /* 0x100fe200078e0202 */
[----:B------:R0:W4:Y:S04]  /*24a0*/  @!P2 LDG.E.U16 R197, desc[UR14][R4.64] ;  /* 0x0000000e04c5a981 */ /* 0x000128000c1e1500 */
[----:B------:R1:W4:Y:S01]  /*24b0*/  @!P1 LDG.E.U16 R201, desc[UR14][R8.64] ;  /* 0x0000000e08c99981 */ /* 0x000322000c1e1500 */
[----:B0-----:R-:W-:Y:S01]  /*24c0*/  IMAD.WIDE R4, R117, 0x2, R2 ;  /* 0x0000000275047825 */ /* 0x001fe200078e0202 */
[----:B------:R-:W-:-:S04]  /*24d0*/  ISETP.GE.AND P1, PT, R89, UR40, PT ;  /* 0x0000002859007c0c */ /* 0x000fc8000bf26270 */
[----:B------:R0:W4:Y:S01]  /*24e0*/  @!P0 LDG.E.U16 R203, desc[UR14][R4.64] ;  /* 0x0000000e04cb8981 */ /* 0x000122000c1e1500 */
[----:B------:R-:W-:Y:S01]  /*24f0*/  ISETP.GE.AND P0, PT, R90, UR40, PT ;  /* 0x000000285a007c0c */ /* 0x000fe2000bf06270 */
[----:B------:R-:W-:Y:S01]  /*2500*/  IMAD.WIDE R6, R115, 0x2, R2 ;  /* 0x0000000273067825 */ /* 0x000fe200078e0202 */
[----:B------:R-:W-:Y:S02]  /*2510*/  PRMT R205, RZ, 0x7610, R205 ;  /* 0x00007610ffcd7816 */ /* 0x000fe400000000cd */
[----:B------:R-:W-:Y:S01]  /*2520*/  PRMT R207, RZ, 0x7610, R207 ;  /* 0x00007610ffcf7816 */ /* 0x000fe200000000cf */
[----:B-1----:R-:W-:-:S03]  /*2530*/  IMAD.WIDE R8, R113, 0x2, R2 ;  /* 0x0000000271087825 */ /* 0x002fc600078e0202 */
[----:B------:R-:W4:Y:S01]  /*2540*/  @!P1 LDG.E.U16 R205, desc[UR14][R6.64] ;  /* 0x0000000e06cd9981 */ /* 0x000f22000c1e1500 */
[----:B------:R-:W-:-:S04]  /*2550*/  ISETP.GE.AND P1, PT, R91, UR40, PT ;  /* 0x000000285b007c0c */ /* 0x000fc8000bf26270 */
[----:B------:R-:W4:Y:S01]  /*2560*/  @!P0 LDG.E.U16 R207, desc[UR14][R8.64] ;  /* 0x0000000e08cf8981 */ /* 0x000f22000c1e1500 */
[----:B------:R-:W-:Y:S01]  /*2570*/  ISETP.GE.AND P0, PT, R92, UR40, PT ;  /* 0x000000285c007c0c */ /* 0x000fe2000bf06270 */
[----:B0-----:R-:W-:Y:S01]  /*2580*/  IMAD.WIDE R4, R111, 0x2, R2 ;  /* 0x000000026f047825 */ /* 0x001fe200078e0202 */
[----:B------:R-:W-:Y:S02]  /*2590*/  PRMT R209, RZ, 0x7610, R209 ;  /* 0x00007610ffd17816 */ /* 0x000fe400000000d1 */
[----:B------:R-:W-:Y:S01]  /*25a0*/  PRMT R211, RZ, 0x7610, R211 ;  /* 0x00007610ffd37816 */ /* 0x000fe200000000d3 */
[----:B------:R-:W-:-:S03]  /*25b0*/  IMAD.WIDE R10, R109, 0x2, R2 ;  /* 0x000000026d0a7825 */ /* 0x000fc600078e0202 */
[----:B------:R0:W4:Y:S05]  /*25c0*/  @!P1 LDG.E.U16 R209, desc[UR14][R4.64] ;  /* 0x0000000e04d19981 */ /* 0x00012a000c1e1500 */
[----:B------:R-:W4:Y:S01]  /*25d0*/  @!P0 LDG.E.U16 R211, desc[UR14][R10.64] ;  /* 0x0000000e0ad38981 */ /* 0x000f22000c1e1500 */
[----:B------:R-:W-:Y:S01]  /*25e0*/  BAR.SYNC.DEFER_BLOCKING 0x0 ;  /* 0x0000000000007b1d */ /* 0x000fe20000010000 */
[----:B------:R-:W-:Y:S01]  /*25f0*/  ISETP.GE.AND P1, PT, R46, UR40, PT ;  /* 0x000000282e007c0c */ /* 0x000fe2000bf26270 */
[--C-:B0-----:R-:W-:Y:S02]  /*2600*/  IMAD.MOV.U32 R4, RZ, RZ, R114.reuse ;  /* 0x000000ffff047224 */ /* 0x101fe400078e0072 */
[----:B------:R-:W-:Y:S01]  /*2610*/  IMAD.MOV.U32 R5, RZ, RZ, R213 ;  /* 0x000000ffff057224 */ /* 0x000fe200078e00d5 */
[----:B------:R-:W-:Y:S01]  /*2620*/  PRMT R114, RZ, 0x7610, R114 ;  /* 0x00007610ff727816 */ /* 0x000fe20000000072 */
[----:B------:R-:W-:Y:S01]  /*2630*/  IMAD.WIDE R6, R103, 0x2, R4 ;  /* 0x0000000267067825 */ /* 0x000fe200078e0204 */
[----:B------:R-:W-:-:S07]  /*2640*/  PRMT R213, RZ, 0x7610, R213 ;  /* 0x00007610ffd57816 */ /* 0x000fce00000000d5 */
[----:B------:R0:W4:Y:S02]  /*2650*/  @!P1 LDG.E.U16 R114, desc[UR14][R6.64] ;  /* 0x0000000e06729981 */ /* 0x000124000c1e1500 */
[--C-:B0-----:R-:W-:Y:S02]  /*2660*/  IMAD.MOV.U32 R6, RZ, RZ, R116.reuse ;  /* 0x000000ffff067224 */ /* 0x101fe400078e0074 */
[----:B------:R-:W-:Y:S01]  /*2670*/  IMAD.MOV.U32 R7, RZ, RZ, R215 ;  /* 0x000000ffff077224 */ /* 0x000fe200078e00d7 */
[----:B------:R-:W-:Y:S01]  /*2680*/  PRMT R116, RZ, 0x7610, R116 ;  /* 0x00007610ff747816 */ /* 0x000fe20000000074 */
[----:B------:R-:W-:-:S05]  /*2690*/  IMAD.WIDE R8, R103, 0x2, R6 ;  /* 0x0000000267087825 */ /* 0x000fca00078e0206 */
[----:B------:R0:W4:Y:S02]  /*26a0*/  @!P1 LDG.E.U16 R116, desc[UR14][R8.64] ;  /* 0x0000000e08749981 */ /* 0x000124000c1e1500 */
[----:B0-----:R-:W-:Y:S02]  /*26b0*/  IMAD.MOV.U32 R8, RZ, RZ, R112 ;  /* 0x000000ffff087224 */ /* 0x001fe400078e0070 */
[----:B------:R-:W-:Y:S02]  /*26c0*/  IMAD.MOV.U32 R9, RZ, RZ, R217 ;  /* 0x000000ffff097224 */ /* 0x000fe400078e00d9 */
[----:B------:R-:W-:-:S05]  /*26d0*/  IMAD.WIDE R10, R103, 0x2, R8 ;  /* 0x00000002670a7825 */ /* 0x000fca00078e0208 */
[----:B------:R0:W4:Y:S02]  /*26e0*/  @!P1 LDG.E.U16 R213, desc[UR14][R10.64] ;  /* 0x0000000e0ad59981 */ /* 0x000124000c1e1500 */
[--C-:B0-----:R-:W-:Y:S02]  /*26f0*/  IMAD.MOV.U32 R10, RZ, RZ, R110.reuse ;  /* 0x000000ffff0a7224 */ /* 0x101fe400078e006e */
[----:B------:R-:W-:Y:S01]  /*2700*/  IMAD.MOV.U32 R11, RZ, RZ, R181 ;  /* 0x000000ffff0b7224 */ /* 0x000fe200078e00b5 */
[----:B------:R-:W-:Y:S01]  /*2710*/  PRMT R110, RZ, 0x7610, R110 ;  /* 0x00007610ff6e7816 */ /* 0x000fe2000000006e */
[----:B------:R-:W-:-:S05]  /*2720*/  IMAD.WIDE R12, R103, 0x2, R10 ;  /* 0x00000002670c7825 */ /* 0x000fca00078e020a */
[----:B------:R0:W4:Y:S02]  /*2730*/  @!P1 LDG.E.U16 R110, desc[UR14][R12.64] ;  /* 0x0000000e0c6e9981 */ /* 0x000124000c1e1500 */
[--C-:B0-----:R-:W-:Y:S02]  /*2740*/  IMAD.MOV.U32 R12, RZ, RZ, R108.reuse ;  /* 0x000000ffff0c7224 */ /* 0x101fe400078e006c */
[----:B------:R-:W-:Y:S01]  /*2750*/  IMAD.MOV.U32 R13, RZ, RZ, R145 ;  /* 0x000000ffff0d7224 */ /* 0x000fe200078e0091 */
[----:B------:R-:W-:Y:S01]  /*2760*/  PRMT R108, RZ, 0x7610, R108 ;  /* 0x00007610ff6c7816 */ /* 0x000fe2000000006c */
[----:B------:R-:W-:Y:S01]  /*2770*/  IMAD.WIDE R14, R103, 0x2, R12 ;  /* 0x00000002670e7825 */ /* 0x000fe200078e020c */
[----:B------:R-:W-:-:S04]  /*2780*/  PRMT R112, RZ, 0x7610, R112 ;  /* 0x00007610ff707816 */ /* 0x000fc80000000070 */
[----:B------:R0:W4:Y:S02]  /*2790*/  @!P1 LDG.E.U16 R108, desc[UR14][R14.64] ;  /* 0x0000000e0e6c9981 */ /* 0x000124000c1e1500 */
[----:B0-----:R-:W-:Y:S02]  /*27a0*/  IMAD.MOV.U32 R14, RZ, RZ, R16 ;  /* 0x000000ffff0e7224 */ /* 0x001fe400078e0010 */
[----:B------:R-:W-:Y:S02]  /*27b0*/  IMAD.MOV.U32 R15, RZ, RZ, R17 ;  /* 0x000000ffff0f7224 */ /* 0x000fe400078e0011 */
        /* <DEDUP_REMOVED lines=20> */
[C---:B------:R-:W-:Y:S01]  /*2900*/  IMAD.WIDE R32, R103.reuse, 0x2, R22 ;  /* 0x0000000267207825 */ /* 0x040fe200078e0216 */
[----:B---3--:R0:W-:Y:S04]  /*2910*/  STS.U16 [R98+UR12], R183 ;  /* 0x000000b762007988 */ /* 0x0081e8000800040c */
[----:B------:R1:W3:Y:S01]  /*2920*/  @!P1 LDG.E.U16 R122, desc[UR14][R32.64] ;  /* 0x0000000e207a9981 */ /* 0x0002e2000c1e1500 */
[----:B------:R-:W-:Y:S01]  /*2930*/  IMAD.WIDE R144, R103, 0x2, R34 ;  /* 0x0000000267907825 */ /* 0x000fe200078e0222 */
[----:B------:R-:W-:-:S02]  /*2940*/  PRMT R124, RZ, 0x7610, R124 ;  /* 0x00007610ff7c7816 */ /* 0x000fc4000000007c */
[----:B--2---:R2:W-:Y:S01]  /*2950*/  STS.U16 [R98+UR12+0x1c00], R147 ;  /* 0x001c009362007988 */ /* 0x0045e2000800040c */
[----:B0-----:R-:W-:Y:S01]  /*2960*/  PRMT R183, RZ, 0x7610, R183 ;  /* 0x00007610ffb77816 */ /* 0x001fe200000000b7 */
[--C-:B-1----:R-:W-:Y:S02]  /*2970*/  IMAD.MOV.U32 R32, RZ, RZ, R106.reuse ;  /* 0x000000ffff207224 */ /* 0x102fe400078e006a */
[----:B------:R-:W-:Y:S01]  /*2980*/  IMAD.MOV.U32 R33, RZ, RZ, R143 ;  /* 0x000000ffff217224 */ /* 0x000fe200078e008f */
[----:B------:R-:W-:Y:S01]  /*2990*/  PRMT R106, RZ, 0x7610, R106 ;  /* 0x00007610ff6a7816 */ /* 0x000fe2000000006a */
[----:B--2---:R-:W-:-:S04]  /*29a0*/  IMAD.WIDE R146, R103, 0x2, R36 ;  /* 0x0000000267927825 */ /* 0x004fc800078e0224 */
[----:B------:R-:W-:Y:S01]  /*29b0*/  IMAD.WIDE R142, R103, 0x2, R32 ;  /* 0x00000002678e7825 */ /* 0x000fe200078e0220 */
[----:B-----5:R0:W-:Y:S03]  /*29c0*/  STS.U16 [R98+UR12+0x2400], R163 ;  /* 0x002400a362007988 */ /* 0x0201e6000800040c */
[----:B------:R-:W-:Y:S01]  /*29d0*/  IMAD.MOV.U32 R140, RZ, RZ, R104 ;  /* 0x000000ffff8c7224 */ /* 0x000fe200078e0068 */
[----:B------:R1:W2:Y:S01]  /*29e0*/  @!P1 LDG.E.U16 R183, desc[UR14][R142.64] ;  /* 0x0000000e8eb79981 */ /* 0x0002a2000c1e1500 */
[----:B------:R-:W-:Y:S01]  /*29f0*/  IMAD.MOV.U32 R138, RZ, RZ, R102 ;  /* 0x000000ffff8a7224 */ /* 0x000fe200078e0066 */
[----:B------:R-:W-:Y:S01]  /*2a00*/  PRMT R104, RZ, 0x7610, R104 ;  /* 0x00007610ff687816 */ /* 0x000fe20000000068 */
[--C-:B------:R-:W-:Y:S01]  /*2a10*/  IMAD.MOV.U32 R136, RZ, RZ, R100.reuse ;  /* 0x000000ffff887224 */ /* 0x100fe200078e0064 */
[----:B------:R5:W2:Y:S01]  /*2a20*/  @!P1 LDG.E.U16 R106, desc[UR14][R144.64] ;  /* 0x0000000e906a9981 */ /* 0x000aa2000c1e1500 */
[----:B------:R-:W-:-:S02]  /*2a30*/  PRMT R100, RZ, 0x7610, R100 ;  /* 0x00007610ff647816 */ /* 0x000fc40000000064 */
[----:B0-----:R-:W-:Y:S01]  /*2a40*/  PRMT R163, RZ, 0x7610, R163 ;  /* 0x00007610ffa37816 */ /* 0x001fe200000000a3 */
[----:B------:R0:W3:Y:S01]  /*2a50*/  @!P1 LDG.E.U16 R124, desc[UR14][R146.64] ;  /* 0x0000000e927c9981 */ /* 0x0000e2000c1e1500 */
[----:B-1----:R-:W-:-:S04]  /*2a60*/  IMAD.WIDE R142, R103, 0x2, R140 ;  /* 0x00000002678e7825 */ /* 0x002fc800078e028c */
[C---:B-----5:R-:W-:Y:S01]  /*2a70*/  IMAD.WIDE R144, R103.reuse, 0x2, R138 ;  /* 0x0000000267907825 */ /* 0x060fe200078e028a */
[----:B------:R-:W5:Y:S03]  /*2a80*/  @!P1 LDG.E.U16 R104, desc[UR14][R142.64] ;  /* 0x0000000e8e689981 */ /* 0x000f66000c1e1500 */
[----:B0-----:R-:W-:Y:S01]  /*2a90*/  IMAD.WIDE R146, R103, 0x2, R136 ;  /* 0x0000000267927825 */ /* 0x001fe200078e0288 */
[----:B------:R-:W2:Y:S04]  /*2aa0*/  @!P1 LDG.E.U16 R163, desc[UR14][R144.64] ;  /* 0x0000000e90a39981 */ /* 0x000ea8000c1e1500 */
[----:B------:R-:W2:Y:S04]  /*2ab0*/  @!P1 LDG.E.U16 R100, desc[UR14][R146.64] ;  /* 0x0000000e92649981 */ /* 0x000ea8000c1e1500 */
[----:B------:R-:W-:Y:S04]  /*2ac0*/  STS.U16 [R98+UR12+0x400], R185 ;  /* 0x000400b962007988 */ /* 0x000fe8000800040c */
[----:B----4-:R-:W-:Y:S04]  /*2ad0*/  STS.U16 [R98+UR12+0x800], R187 ;  /* 0x000800bb62007988 */ /* 0x010fe8000800040c */
[----:B------:R-:W-:Y:S04]  /*2ae0*/  STS.U16 [R98+UR12+0xc00], R189 ;  /* 0x000c00bd62007988 */ /* 0x000fe8000800040c */
        /* <DEDUP_REMOVED lines=27> */
[----:B------:R-:W-:Y:S01]  /*2ca0*/  STS.U16 [R97+UR12+0x4400], R108 ;  /* 0x0044006c61007988 */ /* 0x000fe2000800040c */
[----:B------:R-:W-:-:S04]  /*2cb0*/  USHF.L.U32 UR4, UR42, 0x5, URZ ;  /* 0x000000052a047899 */ /* 0x000fc8000800063f */
[----:B------:R-:W-:-:S04]  /*2cc0*/  ULOP3.LUT UR4, UR4, 0x80, URZ, 0xc0, !UPT ;  /* 0x0000008004047892 */ /* 0x000fc8000f8ec03f */
[----:B------:R-:W-:-:S04]  /*2cd0*/  ULEA.HI UR4, UR41, UR4, URZ, 0x1c ;  /* 0x0000000429047291 */ /* 0x000fc8000f8fe03f */
[----:B------:R-:W-:Y:S01]  /*2ce0*/  ULOP3.LUT UR6, UR4, 0x3fff, URZ, 0xc0, !UPT ;  /* 0x00003fff04067892 */ /* 0x000fe2000f8ec03f */
[----:B------:R-:W-:Y:S02]  /*2cf0*/  UMOV UR5, 0x40000040 ;  /* 0x4000004000057882 */ /* 0x000fe40000000000 */
[----:B------:R-:W-:Y:S01]  /*2d00*/  UMOV UR4, UR13 ;  /* 0x0000000d00047c82 */ /* 0x000fe20008000000 */
[----:B------:R-:W-:Y:S01]  /*2d10*/  UMOV UR7, 0x40000040 ;  /* 0x4000004000077882 */ /* 0x000fe20000000000 */
[----:B------:R-:W-:Y:S04]  /*2d20*/  STS.U16 [R97+UR12+0x4800], R120 ;  /* 0x0048007861007988 */ /* 0x000fe8000800040c */
[----:B---3--:R-:W-:Y:S04]  /*2d30*/  STS.U16 [R97+UR12+0x4c00], R124 ;  /* 0x004c007c61007988 */ /* 0x008fe8000800040c */
[----:B------:R-:W-:Y:S04]  /*2d40*/  STS.U16 [R95+UR12+0x4100], R116 ;  /* 0x004100745f007988 */ /* 0x000fe8000800040c */
[----:B------:R-:W-:Y:S04]  /*2d50*/  STS.U16 [R95+UR12+0x4500], R112 ;  /* 0x004500705f007988 */ /* 0x000fe8000800040c */
[----:B------:R-:W-:Y:S04]  /*2d60*/  STS.U16 [R95+UR12+0x4900], R122 ;  /* 0x0049007a5f007988 */ /* 0x000fe8000800040c */
[----:B-----5:R-:W-:Y:S04]  /*2d70*/  STS.U16 [R95+UR12+0x4d00], R104 ;  /* 0x004d00685f007988 */ /* 0x020fe8000800040c */
[----:B------:R-:W-:Y:S04]  /*2d80*/  STS.U16 [R94+UR12+0x4200], R213 ;  /* 0x004200d55e007988 */ /* 0x000fe8000800040c */
[----:B------:R0:W-:Y:S04]  /*2d90*/  STS.U16 [R94+UR12+0x4600], R181 ;  /* 0x004600b55e007988 */ /* 0x0001e8000800040c */
[----:B--2---:R-:W-:Y:S04]  /*2da0*/  STS.U16 [R94+UR12+0x4a00], R183 ;  /* 0x004a00b75e007988 */ /* 0x004fe8000800040c */
[----:B------:R-:W-:Y:S04]  /*2db0*/  STS.U16 [R94+UR12+0x4e00], R163 ;  /* 0x004e00a35e007988 */ /* 0x000fe8000800040c */
[----:B------:R-:W-:Y:S04]  /*2dc0*/  STS.U16 [R93+UR12+0x4300], R110 ;  /* 0x0043006e5d007988 */ /* 0x000fe8000800040c */
[----:B------:R-:W-:Y:S04]  /*2dd0*/  STS.U16 [R93+UR12+0x4700], R118 ;  /* 0x004700765d007988 */ /* 0x000fe8000800040c */
[----:B------:R-:W-:Y:S04]  /*2de0*/  STS.U16 [R93+UR12+0x4b00], R106 ;  /* 0x004b006a5d007988 */ /* 0x000fe8000800040c */
[----:B------:R1:W-:Y:S01]  /*2df0*/  STS.U16 [R93+UR12+0x4f00], R100 ;  /* 0x004f00645d007988 */ /* 0x0003e2000800040c */
[----:B------:R2:W-:Y:S06]  /*2e00*/  MEMBAR.ALL.CTA ;  /* 0x0000000000007992 */ /* 0x0005ec0000008000 */
[----:B--2---:R-:W2:Y:S02]  /*2e10*/  FENCE.VIEW.ASYNC.S ;  /* 0x00000000000073c6 */ /* 0x004ea40000000000 */
[----:B--2---:R-:W-:Y:S06]  /*2e20*/  BAR.SYNC.DEFER_BLOCKING 0x0 ;  /* 0x0000000000007b1d */ /* 0x004fec0000010000 */
[----:B------:R-:W-:-:S06]  /*2e30*/  WARPGROUP.ARRIVE ;  /* 0x00000000000079c5 */ /* 0x000fcc0000000000 */
[----:B------:R-:W-:Y:S01]  /*2e40*/  HGMMA.64x16x16.F32.BF16 R24, gdesc[UR4].tnspA, R24 ;  /* 0x20200000041879f0 */ /* 0x000fe20008701818 */
[----:B------:R-:W-:Y:S01]  /*2e50*/  UIADD3 UR10, UP0, UR6, 0x2, URZ ;  /* 0x00000002060a7890 */ /* 0x000fe2000ff1e03f */
[----:B------:R-:W-:-:S03]  /*2e60*/  UMOV UR4, URZ ;  /* 0x0000003f00047c82 */ /* 0x000fc60008000000 */
[----:B------:R-:W-:-:S04]  /*2e70*/  UIADD3.X UR11, UR4, 0x40000040, URZ, UP0, !UPT ;  /* 0x40000040040b7890 */ /* 0x000fc800087fe43f */
[----:B------:R-:W-:-:S05]  /*2e80*/  UIADD3.64 UR18, UR10, 0x2, URZ ;  /* 0x000000020a127897 */ /* 0x000fca000fffe03f */
[----:B------:R-:W-:Y:S01]  /*2e90*/  HGMMA.64x16x16.F32.BF16 R24, gdesc[UR8].tnspA, R24 ;  /* 0x20200000081879f0 */ /* 0x000fe20008701818 */
[----:B------:R-:W-:-:S03]  /*2ea0*/  UIADD3.64 UR22, UR10, 0x4, URZ ;  /* 0x000000040a167897 */ /* 0x000fc6000fffe03f */
[----:B------:R-:W-:Y:S01]  /*2eb0*/  HGMMA.64x16x16.F32.BF16 R24, gdesc[UR16].tnspA, R24 ;  /* 0x20200000101879f0 */ /* 0x000fe20008701818 */
        /* <DEDUP_REMOVED lines=8> */
[----:B------:R-:W-:-:S05]  /*2f40*/  VIADD R44, R44, 0xffffffff ;  /* 0xffffffff2c2c7836 */ /* 0x000fca0000000000 */
[----:B------:R-:W-:Y:S01]  /*2f50*/  ISETP.NE.U32.AND P0, PT, R44, RZ, PT ;  /* 0x000000ff2c00720c */ /* 0x000fe20003f05070 */
[----:B------:R-:W-:Y:S01]  /*2f60*/  HGMMA.64x16x16.F32.BF16 R24, gdesc[UR36].tnspA, R24, gsb0 ;  /* 0x20200000241879f0 */ /* 0x000fe20008001818 */
[----:B------:R-:W-:Y:S01]  /*2f70*/  IMAD.WIDE R142, R101, 0x2, R32 ;  /* 0x00000002658e7825 */ /* 0x000fe200078e0220 */
[----:B------:R-:W-:-:S03]  /*2f80*/  UIADD3 UR40, UR40, -0x80, URZ ;  /* 0xffffff8028287890 */ /* 0x000fc6000fffe03f */
[----:B------:R-:W-:-:S04]  /*2f90*/  IMAD.WIDE R4, R101, 0x2, R4 ;  /* 0x0000000265047825 */ /* 0x000fc800078e0204 */
[----:B------:R-:W-:-:S04]  /*2fa0*/  IMAD.WIDE R136, R101, 0x2, R136 ;  /* 0x0000000265887825 */ /* 0x000fc800078e0288 */
[----:B------:R-:W-:-:S04]  /*2fb0*/  IMAD.WIDE R138, R101, 0x2, R138 ;  /* 0x00000002658a7825 */ /* 0x000fc800078e028a */
[----:B------:R-:W-:-:S04]  /*2fc0*/  IMAD.WIDE R140, R101, 0x2, R140 ;  /* 0x00000002658c7825 */ /* 0x000fc800078e028c */
[----:B------:R-:W-:-:S04]  /*2fd0*/  IMAD.WIDE R32, R101, 0x2, R22 ;  /* 0x0000000265207825 */ /* 0x000fc800078e0216 */
[----:B------:R-:W-:-:S04]  /*2fe0*/  IMAD.WIDE R144, R101, 0x2, R12 ;  /* 0x0000000265907825 */ /* 0x000fc800078e020c */
[----:B0-----:R-:W-:-:S04]  /*2ff0*/  IMAD.WIDE R180, R101, 0x2, R10 ;  /* 0x0000000265b47825 */ /* 0x001fc800078e020a */
[----:B------:R-:W-:-:S04]  /*3000*/  IMAD.WIDE R8, R101, 0x2, R8 ;  /* 0x0000000265087825 */ /* 0x000fc800078e0208 */
[----:B------:R-:W-:-:S04]  /*3010*/  IMAD.WIDE R6, R101, 0x2, R6 ;  /* 0x0000000265067825 */ /* 0x000fc800078e0206 */
[----:B------:R-:W-:-:S04]  /*3020*/  IMAD.WIDE R2, R105, 0x2, R2 ;  /* 0x0000000269027825 */ /* 0x000fc800078e0202 */
[----:B------:R-:W-:-:S04]  /*3030*/  IMAD.WIDE R22, R101, 0x2, R20 ;  /* 0x0000000265167825 */ /* 0x000fc800078e0214 */
[----:B------:R-:W-:Y:S01]  /*3040*/  IMAD.WIDE R20, R101, 0x2, R18 ;  /* 0x0000000265147825 */ /* 0x000fe200078e0212 */
[----:B------:R-:W-:-:S03]  /*3050*/  WARPGROUP.DEPBAR.LE gsb0, 0x0 ;  /* 0x00008000000079c5 */ /* 0x000fc60000010000 */
[----:B------:R-:W-:-:S04]  /*3060*/  IMAD.WIDE R18, R101, 0x2, R16 ;  /* 0x0000000265127825 */ /* 0x000fc800078e0210 */
[----:B------:R-:W-:Y:S02]  /*3070*/  IMAD.MOV.U32 R114, RZ, RZ, R4 ;  /* 0x000000ffff727224 */ /* 0x000fe400078e0004 */
[----:B------:R-:W-:Y:S02]  /*3080*/  IMAD.MOV.U32 R213, RZ, RZ, R5 ;  /* 0x000000ffffd57224 */ /* 0x000fe400078e0005 */
[----:B-1----:R-:W-:Y:S02]  /*3090*/  IMAD.MOV.U32 R100, RZ, RZ, R136 ;  /* 0x000000ffff647224 */ /* 0x002fe400078e0088 */
[----:B------:R-:W-:Y:S02]  /*30a0*/  IMAD.MOV.U32 R102, RZ, RZ, R138 ;  /* 0x000000ffff667224 */ /* 0x000fe400078e008a */
[----:B------:R-:W-:-:S04]  /*30b0*/  IMAD.WIDE R36, R101, 0x2, R36 ;  /* 0x0000000265247825 */ /* 0x000fc800078e0224 */
[----:B------:R-:W-:-:S04]  /*30c0*/  IMAD.WIDE R34, R101, 0x2, R34 ;  /* 0x0000000265227825 */ /* 0x000fc800078e0222 */
[----:B------:R-:W-:Y:S02]  /*30d0*/  IMAD.MOV.U32 R104, RZ, RZ, R140 ;  /* 0x000000ffff687224 */ /* 0x000fe400078e008c */
[----:B------:R-:W-:Y:S02]  /*30e0*/  IMAD.MOV.U32 R106, RZ, RZ, R142 ;  /* 0x000000ffff6a7224 */ /* 0x000fe400078e008e */
[----:B------:R-:W-:-:S04]  /*30f0*/  IMAD.WIDE R16, R101, 0x2, R14 ;  /* 0x0000000265107825 */ /* 0x000fc800078e020e */
[----:B------:R-:W-:Y:S02]  /*3100*/  IMAD.MOV.U32 R108, RZ, RZ, R144 ;  /* 0x000000ffff6c7224 */ /* 0x000fe400078e0090 */
[----:B------:R-:W-:Y:S02]  /*3110*/  IMAD.MOV.U32 R110, RZ, RZ, R180 ;  /* 0x000000ffff6e7224 */ /* 0x000fe400078e00b4 */
[----:B------:R-:W-:Y:S02]  /*3120*/  IMAD.MOV.U32 R112, RZ, RZ, R8 ;  /* 0x000000ffff707224 */ /* 0x000fe400078e0008 */
[----:B------:R-:W-:Y:S02]  /*3130*/  IMAD.MOV.U32 R217, RZ, RZ, R9 ;  /* 0x000000ffffd97224 */ /* 0x000fe400078e0009 */
[----:B------:R-:W-:Y:S02]  /*3140*/  IMAD.MOV.U32 R116, RZ, RZ, R6 ;  /* 0x000000ffff747224 */ /* 0x000fe400078e0006 */
[----:B------:R-:W-:-:S02]  /*3150*/  IMAD.MOV.U32 R215, RZ, RZ, R7 ;  /* 0x000000ffffd77224 */ /* 0x000fc400078e0007 */
[----:B------:R-:W-:Y:S02]  /*3160*/  IMAD.MOV.U32 R5, RZ, RZ, R2 ;  /* 0x000000ffff057224 */ /* 0x000fe400078e0002 */
[----:B------:R-:W-:Y:S01]  /*3170*/  IMAD.MOV.U32 R4, RZ, RZ, R3 ;  /* 0x000000ffff047224 */ /* 0x000fe200078e0003 */
[----:B------:R-:W-:Y:S06]  /*3180*/  @P0 BRA `(.L_x_1) ;  /* 0xffffffec000c0947 */ /* 0x000fec000383ffff */
[----:B------:R-:W-:Y:S02]  /*3190*/  F2FP.BF16.F32.PACK_AB R27, R31, R27 ;  /* 0x0000001b1f1b723e */ /* 0x000fe400000010ff */
[----:B------:R-:W-:Y:S02]  /*31a0*/  F2FP.BF16.F32.PACK_AB R26, R30, R26 ;  /* 0x0000001a1e1a723e */ /* 0x000fe400000010ff */
[----:B------:R-:W-:Y:S02]  /*31b0*/  F2FP.BF16.F32.PACK_AB R25, R29, R25 ;  /* 0x000000191d19723e */ /* 0x000fe400000010ff */
[----:B------:R-:W-:-:S07]  /*31c0*/  F2FP.BF16.F32.PACK_AB R24, R28, R24 ;  /* 0x000000181c18723e */ /* 0x000fce00000010ff */
.L_x_0:
[C---:B------:R-:W-:Y:S01]  /*31d0*/  IMAD.SHL.U32 R2, R0.reuse, 0x8, RZ ;  /* 0x0000000800027824 */ /* 0x040fe200078e00ff */
[----:B------:R-:W-:Y:S01]  /*31e0*/  SHF.R.S32.HI R5, RZ, 0x5, R0 ;  /* 0x00000005ff057819 */ /* 0x000fe20000011400 */
[----:B------:R-:W-:Y:S01]  /*31f0*/  IMAD.SHL.U32 R4, R0, 0x4, RZ ;  /* 0x0000000400047824 */ /* 0x000fe200078e00ff */
[----:B------:R-:W-:Y:S01]  /*3200*/  BAR.SYNC.DEFER_BLOCKING 0x0 ;  /* 0x0000000000007b1d */ /* 0x000fe20000010000 */
[----:B------:R-:W-:Y:S02]  /*3210*/  LOP3.LUT R41, R41, 0x40, RZ, 0xc0, !PT ;  /* 0x0000004029297812 */ /* 0x000fe400078ec0ff */
[----:B------:R-:W-:Y:S02]  /*3220*/  LOP3.LUT R3, R2, 0x38, RZ, 0xc0, !PT ;  /* 0x0000003802037812 */ /* 0x000fe400078ec0ff */
[----:B------:R-:W-:Y:S01]  /*3230*/  SGXT R2, R5, 0x1 ;  /* 0x000000010502781a */ /* 0x000fe20000000200 */
[----:B------:R-:W-:Y:S01]  /*3240*/  IMAD R41, R38, 0x4, R41 ;  /* 0x0000000426297824 */ /* 0x000fe200078e0229 */
[----:B------:R-:W-:Y:S01]  /*3250*/  LOP3.LUT R7, R3, 0x180, R4, 0xf8, !PT ;  /* 0x0000018003077812 */ /* 0x000fe200078ef804 */
[----:B------:R-:W-:Y:S01]  /*3260*/  ULDC UR4, c[0x0][0x244] ;  /* 0x0000910000047ab9 */ /* 0x000fe20000000800 */
[----:B------:R-:W-:Y:S01]  /*3270*/  LOP3.LUT R3, R2, 0x804, RZ, 0xc0, !PT ;  /* 0x0000080402037812 */ /* 0x000fe200078ec0ff */
[----:B------:R-:W-:Y:S01]  /*3280*/  ULDC.64 UR6, c[0x0][0x228] ;  /* 0x00008a0000067ab9 */ /* 0x000fe20000000a00 */
[----:B------:R-:W-:-:S02]  /*3290*/  SHF.R.S32.HI R4, RZ, 0x3, R0 ;  /* 0x00000003ff047819 */ /* 0x000fc40000011400 */
[----:B------:R-:W-:Y:S02]  /*32a0*/  LOP3.LUT R40, R3, 0xbc, R40, 0x78, !PT ;  /* 0x000000bc03287812 */ /* 0x000fe400078e7828 */
[----:B------:R-:W-:Y:S02]  /*32b0*/  SHF.R.S32.HI R6, RZ, 0x4, R0 ;  /* 0x00000004ff067819 */ /* 0x000fe40000011400 */
[----:B------:R-:W-:Y:S01]  /*32c0*/  SHF.R.U32.HI R5, RZ, 0x1, R38 ;  /* 0x00000001ff057819 */ /* 0x000fe20000011626 */
[----:B------:R-:W-:Y:S01]  /*32d0*/  IMAD.IADD R40, R41, 0x1, R40 ;  /* 0x0000000129287824 */ /* 0x000fe200078e0228 */
[----:B------:R-:W-:Y:S02]  /*32e0*/  SGXT R0, R4, 0x1 ;  /* 0x000000010400781a */ /* 0x000fe40000000200 */
[----:B------:R-:W-:Y:S02]  /*32f0*/  SGXT R2, R6, 0x1 ;  /* 0x000000010602781a */ /* 0x000fe40000000200 */
[----:B------:R-:W-:Y:S01]  /*3300*/  LOP3.LUT R3, R40, 0x40, RZ, 0x3c, !PT ;  /* 0x0000004028037812 */ /* 0x000fe200078e3cff */
[----:B------:R-:W-:Y:S01]  /*3310*/  STS [R40+UR12], R24 ;  /* 0x0000001828007988 */ /* 0x000fe2000800080c */
[----:B------:R-:W-:-:S02]  /*3320*/  LOP3.LUT R0, R5, 0x440, R0, 0x78, !PT ;  /* 0x0000044005007812 */ /* 0x000fc400078e7800 */
[----:B------:R-:W-:Y:S01]  /*3330*/  LOP3.LUT R7, R7, 0x804, R2, 0xf8, !PT ;  /* 0x0000080407077812 */ /* 0x000fe200078ef802 */
[----:B------:R-:W-:Y:S01]  /*3340*/  STS [R40+UR12+0x100], R25 ;  /* 0x0001001928007988 */ /* 0x000fe2000800080c */
[----:B------:R-:W-:Y:S02]  /*3350*/  LOP3.LUT R2, R42, R39, RZ, 0xfc, !PT ;  /* 0x000000272a027212 */ /* 0x000fe400078efcff */
[----:B------:R-:W-:Y:S01]  /*3360*/  LOP3.LUT R7, R7, R0, RZ, 0xfc, !PT ;  /* 0x0000000007077212 */ /* 0x000fe200078efcff */
[----:B------:R-:W-:Y:S01]  /*3370*/  STS [R3+UR12+0x400], R26 ;  /* 0x0004001a03007988 */ /* 0x000fe2000800080c */
[----:B------:R-:W-:Y:S01]  /*3380*/  IMAD R0, R43, UR4, RZ ;  /* 0x000000042b007c24 */ /* 0x000fe2000f8e02ff */
[----:B------:R-:W-:Y:S01]  /*3390*/  ULDC.64 UR4, c[0x0][0x220] ;  /* 0x0000880000047ab9 */ /* 0x000fe20000000a00 */
[----:B------:R-:W-:Y:S01]  /*33a0*/  LOP3.LUT R8, R7, 0x4, RZ, 0x3c, !PT ;  /* 0x0000000407087812 */ /* 0x000fe200078e3cff */
[----:B------:R0:W-:Y:S01]  /*33b0*/  STS [R3+UR12+0x500], R27 ;  /* 0x0005001b03007988 */ /* 0x0001e2000800080c */
[----:B------:R-:W-:Y:S01]  /*33c0*/  BAR.SYNC.DEFER_BLOCKING 0x0 ;  /* 0x0000000000007b1d */ /* 0x000fe20000010000 */
[----:B------:R-:W-:-:S02]  /*33d0*/  LEA R14, P1, R0, UR4, 0x1 ;  /* 0x00000004000e7c11 */ /* 0x000fc4000f8208ff */
[----:B------:R-:W-:Y:S02]  /*33e0*/  ISETP.GE.AND P0, PT, R43, UR6, PT ;  /* 0x000000062b007c0c */ /* 0x000fe4000bf06270 */
[----:B------:R-:W-:Y:S01]  /*33f0*/  LEA.HI.X.SX32 R16, R0, UR5, 0x1, P1 ;  /* 0x0000000500107c11 */ /* 0x000fe200088f0eff */
[----:B------:R-:W-:Y:S01]  /*3400*/  ULDC UR4, c[0x0][0x248] ;  /* 0x0000920000047ab9 */ /* 0x000fe20000000800 */
[----:B------:R-:W-:Y:S01]  /*3410*/  LOP3.LUT R0, R42, 0x4, R39, 0xfe, !PT ;  /* 0x000000042a007812 */ /* 0x000fe200078efe27 */
[C---:B0-----:R-:W-:Y:S01]  /*3420*/  IMAD R3, R2.reuse, UR4, RZ ;  /* 0x0000000402037c24 */ /* 0x041fe2000f8e02ff */
[----:B------:R-:W-:Y:S02]  /*3430*/  ISETP.LT.AND P1, PT, R2, UR7, !P0 ;  /* 0x0000000702007c0c */ /* 0x000fe4000c721270 */
[C---:B------:R-:W-:Y:S01]  /*3440*/  ISETP.LT.AND P4, PT, R0.reuse, UR7, !P0 ;  /* 0x0000000700007c0c */ /* 0x040fe2000c781270 */
[----:B------:R-:W-:Y:S01]  /*3450*/  IMAD R5, R0, UR4, RZ ;  /* 0x0000000400057c24 */ /* 0x000fe2000f8e02ff */
[----:B------:R-:W-:-:S02]  /*3460*/  LEA R2, P2, R3, R14, 0x1 ;  /* 0x0000000e03027211 */ /* 0x000fc400078408ff */
[C-C-:B------:R-:W-:Y:S02]  /*3470*/  LOP3.LUT R18, R42.reuse, 0x1c, R39.reuse, 0xfe, !PT ;  /* 0x0000001c2a127812 */ /* 0x140fe400078efe27 */
[C-C-:B------:R-:W-:Y:S02]  /*3480*/  LOP3.LUT R20, R42.reuse, 0x18, R39.reuse, 0xfe, !PT ;  /* 0x000000182a147812 */ /* 0x140fe400078efe27 */
[--C-:B------:R-:W-:Y:S01]  /*3490*/  LOP3.LUT R22, R42, 0x14, R39.reuse, 0xfe, !PT ;  /* 0x000000142a167812 */ /* 0x100fe200078efe27 */
[----:B------:R-:W-:Y:S01]  /*34a0*/  IMAD R13, R18, UR4, RZ ;  /* 0x00000004120d7c24 */ /* 0x000fe2000f8e02ff */
[--C-:B------:R-:W-:Y:S01]  /*34b0*/  LOP3.LUT R0, R42, 0x10, R39.reuse, 0xfe, !PT ;  /* 0x000000102a007812 */ /* 0x100fe200078efe27 */
[----:B------:R-:W-:Y:S01]  /*34c0*/  IMAD R12, R20, UR4, RZ ;  /* 0x00000004140c7c24 */ /* 0x000fe2000f8e02ff */
[----:B------:R-:W-:Y:S01]  /*34d0*/  LEA R4, P3, R5, R14, 0x1 ;  /* 0x0000000e05047211 */ /* 0x000fe200078608ff */
[----:B------:R-:W0:Y:S01]  /*34e0*/  LDS R15, [R7+UR12] ;  /* 0x0000000c070f7984 */ /* 0x000e220008000800 */
[--C-:B------:R-:W-:Y:S01]  /*34f0*/  LOP3.LUT R6, R42, 0xc, R39.reuse, 0xfe, !PT ;  /* 0x0000000c2a067812 */ /* 0x100fe200078efe27 */
[----:B------:R-:W-:Y:S01]  /*3500*/  IMAD R11, R22, UR4, RZ ;  /* 0x00000004160b7c24 */ /* 0x000fe2000f8e02ff */
[----:B------:R-:W-:Y:S01]  /*3510*/  LOP3.LUT R39, R42, 0x8, R39, 0xfe, !PT ;  /* 0x000000082a277812 */ /* 0x000fe200078efe27 */
[----:B------:R-:W1:Y:S01]  /*3520*/  LDS R19, [R8+UR12] ;  /* 0x0000000c08137984 */ /* 0x000e620008000800 */
[-C--:B------:R-:W-:Y:S01]  /*3530*/  LEA.HI.X.SX32 R3, R3, R16.reuse, 0x1, P2 ;  /* 0x0000001003037211 */ /* 0x080fe200010f0eff */
[----:B------:R-:W-:Y:S01]  /*3540*/  IMAD R9, R6, UR4, RZ ;  /* 0x0000000406097c24 */ /* 0x000fe2000f8e02ff */
[----:B------:R-:W-:Y:S01]  /*3550*/  LEA.HI.X.SX32 R5, R5, R16, 0x1, P3 ;  /* 0x0000001005057211 */ /* 0x000fe200018f0eff */
[----:B------:R2:W3:Y:S01]  /*3560*/  LDS R17, [R7+UR12+0x200] ;  /* 0x0002000c07117984 */ /* 0x0004e20008000800 */
[C---:B------:R-:W-:Y:S01]  /*3570*/  ISETP.LT.AND P5, PT, R39.reuse, UR7, !P0 ;  /* 0x0000000727007c0c */ /* 0x040fe2000c7a1270 */
[----:B------:R-:W-:Y:S01]  /*3580*/  IMAD R39, R39, UR4, RZ ;  /* 0x0000000427277c24 */ /* 0x000fe2000f8e02ff */
[C---:B------:R-:W-:Y:S01]  /*3590*/  ISETP.LT.AND P3, PT, R0.reuse, UR7, !P0 ;  /* 0x0000000700007c0c */ /* 0x040fe2000c761270 */
[----:B------:R-:W4:Y:S01]  /*35a0*/  LDS R21, [R8+UR12+0x200] ;  /* 0x0002000c08157984 */ /* 0x000f220008000800 */
[----:B------:R-:W-:-:S03]  /*35b0*/  IMAD R0, R0, UR4, RZ ;  /* 0x0000000400007c24 */ /* 0x000fc6000f8e02ff */
[----:B0-----:R0:W-:Y:S04]  /*35c0*/  @P1 STG.E.U16 desc[UR14][R2.64], R15 ;  /* 0x0000000f02001986 */ /* 0x0011e8000c10150e */
[----:B-1----:R1:W-:Y:S01]  /*35d0*/  @P4 STG.E.U16 desc[UR14][R4.64], R19 ;  /* 0x0000001304004986 */ /* 0x0023e2000c10150e */
[----:B------:R-:W-:Y:S02]  /*35e0*/  ISETP.LT.AND P4, PT, R6, UR7, !P0 ;  /* 0x0000000706007c0c */ /* 0x000fe4000c781270 */
[----:B------:R-:W-:-:S04]  /*35f0*/  LEA R6, P1, R39, R14, 0x1 ;  /* 0x0000000e27067211 */ /* 0x000fc800078208ff */
[----:B--2---:R-:W-:Y:S02]  /*3600*/  LEA.HI.X.SX32 R7, R39, R16, 0x1, P1 ;  /* 0x0000001027077211 */ /* 0x004fe400008f0eff */
[-C--:B0-----:R-:W-:Y:S02]  /*3610*/  LEA R2, P6, R9, R14.reuse, 0x1 ;  /* 0x0000000e09027211 */ /* 0x081fe400078c08ff */
[-C--:B------:R-:W-:Y:S02]  /*3620*/  LEA R8, P1, R11, R14.reuse, 0x1 ;  /* 0x0000000e0b087211 */ /* 0x080fe400078208ff */
[C---:B-1----:R-:W-:Y:S02]  /*3630*/  LEA R4, P2, R0.reuse, R14, 0x1 ;  /* 0x0000000e00047211 */ /* 0x042fe400078408ff */
[-C--:B------:R-:W-:Y:S02]  /*3640*/  LEA.HI.X.SX32 R3, R9, R16.reuse, 0x1, P6 ;  /* 0x0000001009037211 */ /* 0x080fe400030f0eff */
[----:B------:R-:W-:-:S02]  /*3650*/  LEA.HI.X.SX32 R5, R0, R16, 0x1, P2 ;  /* 0x0000001000057211 */ /* 0x000fc400010f0eff */
[----:B------:R-:W-:Y:S02]  /*3660*/  ISETP.LT.AND P2, PT, R22, UR7, !P0 ;  /* 0x0000000716007c0c */ /* 0x000fe4000c741270 */
[----:B------:R-:W-:Y:S02]  /*3670*/  LEA.HI.X.SX32 R9, R11, R16, 0x1, P1 ;  /* 0x000000100b097211 */ /* 0x000fe400008f0eff */
[----:B------:R-:W-:Y:S02]  /*3680*/  ISETP.LT.AND P1, PT, R20, UR7, !P0 ;  /* 0x0000000714007c0c */ /* 0x000fe4000c721270 */
[----:B------:R-:W-:Y:S02]  /*3690*/  ISETP.LT.AND P0, PT, R18, UR7, !P0 ;  /* 0x0000000712007c0c */ /* 0x000fe4000c701270 */
[----:B------:R-:W-:Y:S02]  /*36a0*/  LEA R10, P6, R12, R14, 0x1 ;  /* 0x0000000e0c0a7211 */ /* 0x000fe400078c08ff */
[----:B------:R-:W-:-:S02]  /*36b0*/  PRMT R15, R15, 0x7632, R15 ;  /* 0x000076320f0f7816 */ /* 0x000fc4000000000f */
[----:B------:R-:W-:Y:S02]  /*36c0*/  PRMT R19, R19, 0x7632, R19 ;  /* 0x0000763213137816 */ /* 0x000fe40000000013 */
[----:B------:R-:W-:Y:S01]  /*36d0*/  LEA.HI.X.SX32 R11, R12, R16, 0x1, P6 ;  /* 0x000000100c0b7211 */ /* 0x000fe200030f0eff */
[----:B------:R0:W-:Y:S01]  /*36e0*/  @P5 STG.E.U16 desc[UR14][R6.64], R15 ;  /* 0x0000000f06005986 */ /* 0x0001e2000c10150e */
[----:B---3--:R-:W-:Y:S02]  /*36f0*/  PRMT R0, R17, 0x7632, R0 ;  /* 0x0000763211007816 */ /* 0x008fe40000000000 */
[C---:B------:R-:W-:Y:S01]  /*3700*/  LEA R12, P6, R13.reuse, R14, 0x1 ;  /* 0x0000000e0d0c7211 */ /* 0x040fe200078c08ff */
[----:B------:R0:W-:Y:S03]  /*3710*/  @P4 STG.E.U16 desc[UR14][R2.64], R19 ;  /* 0x0000001302004986 */ /* 0x0001e6000c10150e */
[----:B------:R-:W-:Y:S01]  /*3720*/  LEA.HI.X.SX32 R13, R13, R16, 0x1, P6 ;  /* 0x000000100d0d7211 */ /* 0x000fe200030f0eff */
[----:B------:R0:W-:Y:S04]  /*3730*/  @P3 STG.E.U16 desc[UR14][R4.64], R17 ;  /* 0x0000001104003986 */ /* 0x0001e8000c10150e */
[----:B----4-:R0:W-:Y:S04]  /*3740*/  @P2 STG.E.U16 desc[UR14][R8.64], R21 ;  /* 0x0000001508002986 */ /* 0x0101e8000c10150e */
[----:B------:R0:W-:Y:S01]  /*3750*/  @P1 STG.E.U16 desc[UR14][R10.64], R0 ;  /* 0x000000000a001986 */ /* 0x0001e2000c10150e */
[----:B------:R-:W-:Y:S05]  /*3760*/  @!P0 EXIT ;  /* 0x000000000000894d */ /* 0x000fea0003800000 */
[----:B0-----:R-:W-:-:S05]  /*3770*/  PRMT R6, R21, 0x7632, R6 ;  /* 0x0000763215067816 */ /* 0x001fca0000000006 */
[----:B------:R-:W-:Y:S01]  /*3780*/  STG.E.U16 desc[UR14][R12.64], R6 ;  /* 0x000000060c007986 */ /* 0x000fe2000c10150e */
[----:B------:R-:W-:Y:S05]  /*3790*/  EXIT ;  /* 0x000000000000794d */ /* 0x000fea0003800000 */
.L_x_2:
[----:B------:R-:W-:-:S00]  /*37a0*/  BRA `(.L_x_2) ;  /* 0xfffffffc00fc7947 */ /* 0x000fc0000383ffff */
[----:B------:R-:W-:-:S00]  /*37b0*/  NOP ;  /* 0x0000000000007918 */ /* 0x000fc00000000000 */
        /* <DEDUP_REMOVED lines=12> */
.L_x_3:


//--------------------- .nv.shared.matmul_kernel  --------------------------
	.section	.nv.shared.matmul_kernel,"aw",@nobits
	.sectionflags	@""
	.align	16
	.zero		1024


//--------------------- .nv.shared.reserved.0     --------------------------
	.section	.nv.shared.reserved.0,"aw",@nobits
	.weak		__nv_reservedSMEM_offset_0_alias
	.size		__nv_reservedSMEM_offset_0_alias, 0, 0
	.other		__nv_reservedSMEM_offset_0_alias,@"STO_CUDA_RESERVED_SHARED STV_DEFAULT"
__nv_reservedSMEM_offset_0_alias:
	.zero		0


//--------------------- .nv.constant0.matmul_kernel --------------------------
	.section	.nv.constant0.matmul_kernel,"a",@progbits
	.sectionflags	@""
	.align	4
.nv.constant0.matmul_kernel:
	.zero		608


//--------------------- SYMBOLS --------------------------

	.type		.nv.reservedSmem.offset0,@object
	.size		.nv.reservedSmem.offset0,0x4
